	.target	sm_90a

	.elftype	@"ET_EXEC"


//--------------------- .note.nv.tkinfo           --------------------------
	.section	.note.nv.tkinfo,"",@"SHT_NOTE"
	.sectionflags	@"SHF_NOTE_NV_TKINFO"
	.tkinfo
        /*0018*/ 	.word	0x00000002
        /*0030*/ 	.string	""
        /*0030*/ 	.string	"ptxas"
        /*0030*/ 	.string	"Cuda compilation tools, release 13.0, V13.0.88"
        /*0030*/ 	.string	"Build cuda_13.0.r13.0/compiler.36424714_0"
        /*0030*/ 	.string	"-v  -suppress-debug-info  -lineinfo  -arch sm_90a "



//--------------------- .note.nv.cuinfo           --------------------------
	.section	.note.nv.cuinfo,"",@"SHT_NOTE"
	.sectionflags	@"SHF_NOTE_NV_CUINFO"
        /*0018*/ 	.short	0x0002
        /*001a*/ 	.short	0x005a
        /*001c*/ 	.short	0x0082
	.zero		2


//--------------------- .nv.info                  --------------------------
	.section	.nv.info,"",@"SHT_CUDA_INFO"
	.align	4


	//----- nvinfo : EIATTR_REGCOUNT
	.align		4
        /*0000*/ 	.byte	0x04, 0x2f
        /*0002*/ 	.short	(.L_1 - .L_0)
	.align		4
.L_0:
        /*0004*/ 	.word	index@(gluon_wgmma)
        /*0008*/ 	.word	0x0000002a


	//----- nvinfo : EIATTR_FRAME_SIZE
	.align		4
.L_1:
        /*000c*/ 	.byte	0x04, 0x11
        /*000e*/ 	.short	(.L_3 - .L_2)
	.align		4
.L_2:
        /*0010*/ 	.word	index@(gluon_wgmma)
        /*0014*/ 	.word	0x00000000


	//----- nvinfo : EIATTR_MIN_STACK_SIZE
	.align		4
.L_3:
        /*0018*/ 	.byte	0x04, 0x12
        /*001a*/ 	.short	(.L_5 - .L_4)
	.align		4
.L_4:
        /*001c*/ 	.word	index@(gluon_wgmma)
        /*0020*/ 	.word	0x00000000
.L_5:


//--------------------- .nv.compat                --------------------------
	.section	.nv.compat,"",@"SHT_CUDA_COMPAT_INFO"
	.align	4
        /*0000*/ 	.byte	0x02, 0x09, 0x01, 0x00, 0x02, 0x02, 0x04, 0x00, 0x02, 0x05, 0x05, 0x00, 0x03, 0x07, 0x01, 0x01
        /*0010*/ 	.byte	0x02, 0x03, 0x03, 0x00, 0x02, 0x06, 0x01, 0x00, 0x04, 0x0b, 0x08, 0x00, 0x00, 0x00, 0x00, 0x00
        /*0020*/ 	.byte	0x00, 0x00, 0x00, 0x00


//--------------------- .nv.info.gluon_wgmma      --------------------------
	.section	.nv.info.gluon_wgmma,"",@"SHT_CUDA_INFO"
	.sectionflags	@""
	.align	4


	//----- nvinfo : EIATTR_CUDA_API_VERSION
	.align		4
        /*0000*/ 	.byte	0x04, 0x37
        /*0002*/ 	.short	(.L_7 - .L_6)
.L_6:
        /*0004*/ 	.word	0x00000082


	//----- nvinfo : EIATTR_KPARAM_INFO
	.align		4
.L_7:
        /*0008*/ 	.byte	0x04, 0x17
        /*000a*/ 	.short	(.L_9 - .L_8)
.L_8:
        /*000c*/ 	.word	0x00000000
        /*0010*/ 	.short	0x000a
        /*0012*/ 	.short	0x0048
        /*0014*/ 	.byte	0x00, 0xf4, 0x21, 0x00


	//----- nvinfo : EIATTR_KPARAM_INFO
	.align		4
.L_9:
        /*0018*/ 	.byte	0x04, 0x17
        /*001a*/ 	.short	(.L_11 - .L_10)
.L_10:
        /*001c*/ 	.word	0x00000000
        /*0020*/ 	.short	0x0009
        /*0022*/ 	.short	0x0040
        /*0024*/ 	.byte	0x00, 0xf4, 0x21, 0x00


	//----- nvinfo : EIATTR_KPARAM_INFO
	.align		4
.L_11:
        /*0028*/ 	.byte	0x04, 0x17
        /*002a*/ 	.short	(.L_13 - .L_12)
.L_12:
        /*002c*/ 	.word	0x00000000
        /*0030*/ 	.short	0x0008
        /*0032*/ 	.short	0x0038
        /*0034*/ 	.byte	0x00, 0xf0, 0x21, 0x00


	//----- nvinfo : EIATTR_KPARAM_INFO
	.align		4
.L_13:
        /*0038*/ 	.byte	0x04, 0x17
        /*003a*/ 	.short	(.L_15 - .L_14)
.L_14:
        /*003c*/ 	.word	0x00000000
        /*0040*/ 	.short	0x0007
        /*0042*/ 	.short	0x0030
        /*0044*/ 	.byte	0x00, 0xf0, 0x21, 0x00


	//----- nvinfo : EIATTR_KPARAM_INFO
	.align		4
.L_15:
        /*0048*/ 	.byte	0x04, 0x17
        /*004a*/ 	.short	(.L_17 - .L_16)
.L_16:
        /*004c*/ 	.word	0x00000000
        /*0050*/ 	.short	0x0006
        /*0052*/ 	.short	0x0028
        /*0054*/ 	.byte	0x00, 0xf0, 0x21, 0x00


	//----- nvinfo : EIATTR_KPARAM_INFO
	.align		4
.L_17:
        /*0058*/ 	.byte	0x04, 0x17
        /*005a*/ 	.short	(.L_19 - .L_18)
.L_18:
        /*005c*/ 	.word	0x00000000
        /*0060*/ 	.short	0x0005
        /*0062*/ 	.short	0x0020
        /*0064*/ 	.byte	0x00, 0xf0, 0x11, 0x00


	//----- nvinfo : EIATTR_KPARAM_INFO
	.align		4
.L_19:
        /*0068*/ 	.byte	0x04, 0x17
        /*006a*/ 	.short	(.L_21 - .L_20)
.L_20:
        /*006c*/ 	.word	0x00000000
        /*0070*/ 	.short	0x0004
        /*0072*/ 	.short	0x001c
        /*0074*/ 	.byte	0x00, 0xf0, 0x11, 0x00


	//----- nvinfo : EIATTR_KPARAM_INFO
	.align		4
.L_21:
        /*0078*/ 	.byte	0x04, 0x17
        /*007a*/ 	.short	(.L_23 - .L_22)
.L_22:
        /*007c*/ 	.word	0x00000000
        /*0080*/ 	.short	0x0003
        /*0082*/ 	.short	0x0018
        /*0084*/ 	.byte	0x00, 0xf0, 0x11, 0x00


	//----- nvinfo : EIATTR_KPARAM_INFO
	.align		4
.L_23:
        /*0088*/ 	.byte	0x04, 0x17
        /*008a*/ 	.short	(.L_25 - .L_24)
.L_24:
        /*008c*/ 	.word	0x00000000
        /*0090*/ 	.short	0x0002
        /*0092*/ 	.short	0x0010
        /*0094*/ 	.byte	0x00, 0xf4, 0x21, 0x00


	//----- nvinfo : EIATTR_KPARAM_INFO
	.align		4
.L_25:
        /*0098*/ 	.byte	0x04, 0x17
        /*009a*/ 	.short	(.L_27 - .L_26)
.L_26:
        /*009c*/ 	.word	0x00000000
        /*00a0*/ 	.short	0x0001
        /*00a2*/ 	.short	0x0008
        /*00a4*/ 	.byte	0x00, 0xf4, 0x21, 0x00


	//----- nvinfo : EIATTR_KPARAM_INFO
	.align		4
.L_27:
        /*00a8*/ 	.byte	0x04, 0x17
        /*00aa*/ 	.short	(.L_29 - .L_28)
.L_28:
        /*00ac*/ 	.word	0x00000000
        /*00b0*/ 	.short	0x0000
        /*00b2*/ 	.short	0x0000
        /*00b4*/ 	.byte	0x00, 0xf4, 0x21, 0x00


	//----- nvinfo : EIATTR_SPARSE_MMA_MASK
	.align		4
.L_29:
        /*00b8*/ 	.byte	0x03, 0x50
        /*00ba*/ 	.short	0x0000


	//----- nvinfo : EIATTR_MAXREG_COUNT
	.align		4
        /*00bc*/ 	.byte	0x03, 0x1b
        /*00be*/ 	.short	0x00ff


	//----- nvinfo : EIATTR_NUM_BARRIERS
	.align		4
        /*00c0*/ 	.byte	0x02, 0x4c
        /*00c2*/ 	.byte	0x01
	.zero		1


	//----- nvinfo : EIATTR_MERCURY_ISA_VERSION
	.align		4
        /*00c4*/ 	.byte	0x03, 0x5f
        /*00c6*/ 	.short	0x0101


	//----- nvinfo : EIATTR_INT_WARP_WIDE_INSTR_OFFSETS
	.align		4
        /*00c8*/ 	.byte	0x04, 0x31
        /*00ca*/ 	.short	(.L_31 - .L_30)


	//   ....[0]....
.L_30:
        /*00cc*/ 	.word	0x000012f0


	//   ....[1]....
        /*00d0*/ 	.word	0x00001310


	//   ....[2]....
        /*00d4*/ 	.word	0x00001320


	//   ....[3]....
        /*00d8*/ 	.word	0x00001330


	//   ....[4]....
        /*00dc*/ 	.word	0x00001440


	//   ....[5]....
        /*00e0*/ 	.word	0x000016c0


	//   ....[6]....
        /*00e4*/ 	.word	0x000016d0


	//   ....[7]....
        /*00e8*/ 	.word	0x00001750


	//   ....[8]....
        /*00ec*/ 	.word	0x00001760


	//   ....[9]....
        /*00f0*/ 	.word	0x00001b90


	//   ....[10]....
        /*00f4*/ 	.word	0x00001ba0


	//----- nvinfo : EIATTR_COOP_GROUP_MASK_REGIDS
	.align		4
.L_31:
        /*00f8*/ 	.byte	0x04, 0x29
        /*00fa*/ 	.short	(.L_33 - .L_32)


	//   ....[0]....
.L_32:
        /*00fc*/ 	.word	0xffffffff


	//   ....[1]....
        /*0100*/ 	.word	0xffffffff


	//   ....[2]....
        /*0104*/ 	.word	0xffffffff


	//----- nvinfo : EIATTR_COOP_GROUP_INSTR_OFFSETS
	.align		4
.L_33:
        /*0108*/ 	.byte	0x04, 0x28
        /*010a*/ 	.short	(.L_35 - .L_34)


	//   ....[0]....
.L_34:
        /*010c*/ 	.word	0x00000150


	//   ....[1]....
        /*0110*/ 	.word	0x00000700


	//   ....[2]....
        /*0114*/ 	.word	0x00000cf0


	//----- nvinfo : EIATTR_MBARRIER_INSTR_OFFSETS
	.align		4
.L_35:
        /*0118*/ 	.byte	0x04, 0x39
        /*011a*/ 	.short	(.L_37 - .L_36)


	//   ....[0]....
.L_36:
        /*011c*/ 	.word	0x00001470
        /*0120*/ 	.word	0x000000ff
        /*0124*/ 	.word	0x00008000
        /*0128*/ 	.short	0x0100
        /*012a*/ 	.byte	0x10
	.zero		1


	//   ....[1]....
        /*012c*/ 	.word	0x00001490
        /*0130*/ 	.word	0x000000ff
        /*0134*/ 	.word	0x00008008
        /*0138*/ 	.short	0x0100
        /*013a*/ 	.byte	0x10
	.zero		1


	//   ....[2]....
        /*013c*/ 	.word	0x000014c0
        /*0140*/ 	.word	0x000000ff
        /*0144*/ 	.word	0x00008010
        /*0148*/ 	.short	0x0100
        /*014a*/ 	.byte	0x10
	.zero		1


	//   ....[3]....
        /*014c*/ 	.word	0x000014e0
        /*0150*/ 	.word	0x000000ff
        /*0154*/ 	.word	0x00008018
        /*0158*/ 	.short	0x0100
        /*015a*/ 	.byte	0x10
	.zero		1


	//   ....[4]....
        /*015c*/ 	.word	0x00001840
        /*0160*/ 	.word	0x000000ff
        /*0164*/ 	.word	0x00008000
        /*0168*/ 	.short	0x010a
        /*016a*/ 	.byte	0x21
	.zero		1


	//   ....[5]....
        /*016c*/ 	.word	0x00001ad0
        /*0170*/ 	.word	0x000000ff
        /*0174*/ 	.word	0x00008000
        /*0178*/ 	.short	0x0108
        /*017a*/ 	.byte	0x10
	.zero		1


	//   ....[6]....
        /*017c*/ 	.word	0x00001b70
        /*0180*/ 	.word	0x000000ff
        /*0184*/ 	.word	0x00008008
        /*0188*/ 	.short	0x0108
        /*018a*/ 	.byte	0x10
	.zero		1


	//   ....[7]....
        /*018c*/ 	.word	0x00001bd0
        /*0190*/ 	.word	0x000000ff
        /*0194*/ 	.word	0x00008010
        /*0198*/ 	.short	0x0108
        /*019a*/ 	.byte	0x10
	.zero		1


	//   ....[8]....
        /*019c*/ 	.word	0x00001bf0
        /*01a0*/ 	.word	0x000000ff
        /*01a4*/ 	.word	0x00008018
        /*01a8*/ 	.short	0x0108
        /*01aa*/ 	.byte	0x10
	.zero		1


	//   ....[9]....
        /*01ac*/ 	.word	0x00001ca0
        /*01b0*/ 	.word	0x000000ff
        /*01b4*/ 	.word	0x00008000
        /*01b8*/ 	.short	0x010a
        /*01ba*/ 	.byte	0x21
	.zero		1


	//----- nvinfo : EIATTR_NUM_MBARRIERS
	.align		4
.L_37:
        /*01bc*/ 	.byte	0x03, 0x38
        /*01be*/ 	.short	0x0004


	//----- nvinfo : EIATTR_EXIT_INSTR_OFFSETS
	.align		4
        /*01c0*/ 	.byte	0x04, 0x1c
        /*01c2*/ 	.short	(.L_39 - .L_38)


	//   ....[0]....
.L_38:
        /*01c4*/ 	.word	0x00001c90


	//----- nvinfo : EIATTR_REQNTID
	.align		4
.L_39:
        /*01c8*/ 	.byte	0x04, 0x10
        /*01ca*/ 	.short	(.L_41 - .L_40)
.L_40:
        /*01cc*/ 	.word	0x00000100
        /*01d0*/ 	.word	0x00000001
        /*01d4*/ 	.word	0x00000001


	//----- nvinfo : EIATTR_CRS_STACK_SIZE
	.align		4
.L_41:
        /*01d8*/ 	.byte	0x04, 0x1e
        /*01da*/ 	.short	(.L_43 - .L_42)
.L_42:
        /*01dc*/ 	.word	0x00000000


	//----- nvinfo : EIATTR_CBANK_PARAM_SIZE
	.align		4
.L_43:
        /*01e0*/ 	.byte	0x03, 0x19
        /*01e2*/ 	.short	0x0050


	//----- nvinfo : EIATTR_PARAM_CBANK
	.align		4
        /*01e4*/ 	.byte	0x04, 0x0a
        /*01e6*/ 	.short	(.L_45 - .L_44)
	.align		4
.L_44:
        /*01e8*/ 	.word	index@(.nv.constant0.gluon_wgmma)
        /*01ec*/ 	.short	0x0210
        /*01ee*/ 	.short	0x0050


	//----- nvinfo : EIATTR_SW_WAR
	.align		4
.L_45:
        /*01f0*/ 	.byte	0x04, 0x36
        /*01f2*/ 	.short	(.L_47 - .L_46)
.L_46:
        /*01f4*/ 	.word	0x00000008
.L_47:


//--------------------- .nv.callgraph             --------------------------
	.section	.nv.callgraph,"",@"SHT_CUDA_CALLGRAPH"
	.align	4
	.sectionentsize	8
	.align		4
        /*0000*/ 	.word	0x00000000
	.align		4
        /*0004*/ 	.word	0xffffffff
	.align		4
        /*0008*/ 	.word	0x00000000
	.align		4
        /*000c*/ 	.word	0xfffffffe
	.align		4
        /*0010*/ 	.word	0x00000000
	.align		4
        /*0014*/ 	.word	0xfffffffd
	.align		4
        /*0018*/ 	.word	0x00000000
	.align		4
        /*001c*/ 	.word	0xfffffffc


//--------------------- .text.gluon_wgmma         --------------------------
	.section	.text.gluon_wgmma,"ax",@progbits
	.align	128
        .global         gluon_wgmma
        .type           gluon_wgmma,@function
        .size           gluon_wgmma,(.L_x_52 - gluon_wgmma)
        .other          gluon_wgmma,@"STO_CUDA_ENTRY STV_DEFAULT"
gluon_wgmma:
.text.gluon_wgmma:
[----:B------:R-:W-:Y:S01]  /*0000*/  LDC R1, c[0x0][0x28] ;  /* 0x00000a00ff017b82 */ /* 0x000fe20000000800 */
[----:B------:R-:W1:Y:S07]  /*0010*/  S2R R0, SR_TID.X ;  /* 0x0000000000007919 */ /* 0x000e6e0000002100 */
[----:B------:R-:W2:Y:S01]  /*0020*/  S2UR UR4, SR_CgaCtaId ;  /* 0x00000000000479c3 */ /* 0x000ea20000008800 */
[----:B------:R-:W-:Y:S01]  /*0030*/  UMOV UR16, 0x400 ;  /* 0x0000040000107882 */ /* 0x000fe20000000000 */
[----:B------:R-:W-:Y:S01]  /*0040*/  ULDC UR6, c[0x0][0xc] ;  /* 0x0000030000067ab9 */ /* 0x000fe20000000800 */
[----:B------:R-:W-:Y:S01]  /*0050*/  ULDC.64 UR28, c[0x0][0x250] ;  /* 0x00009400001c7ab9 */ /* 0x000fe20000000a00 */
[----:B------:R-:W-:Y:S04]  /*0060*/  BSSY B0, `(.L_x_0) ;  /* 0x000001f000007945 */ /* 0x000fe80003800000 */
[----:B------:R-:W3:Y:S08]  /*0070*/  LDC R2, c[0x0][0x228] ;  /* 0x00008a00ff027b82 */ /* 0x000ef00000000800 */
[----:B------:R-:W4:Y:S08]  /*0080*/  LDC R7, c[0x0][0x230] ;  /* 0x00008c00ff077b82 */ /* 0x000f300000000800 */
[----:B------:R-:W-:Y:S01]  /*0090*/  S2UR UR30, SR_CTAID.Y ;  /* 0x00000000001e79c3 */ /* 0x000fe20000002600 */
[----:B--2---:R-:W-:-:S03]  /*00a0*/  ULEA UR16, UR4, UR16, 0x18 ;  /* 0x0000001004107291 */ /* 0x004fc6000f8ec03f */
[----:B------:R-:W-:Y:S01]  /*00b0*/  ULDC UR4, c[0x0][0x10] ;  /* 0x0000040000047ab9 */ /* 0x000fe20000000800 */
[----:B-1----:R-:W-:-:S03]  /*00c0*/  LOP3.LUT R6, R0, 0xff, RZ, 0xc0, !PT ;  /* 0x000000ff00067812 */ /* 0x002fc600078ec0ff */
[----:B------:R-:W1:Y:S01]  /*00d0*/  S2UR UR5, SR_CTAID.Z ;  /* 0x00000000000579c3 */ /* 0x000e620000002700 */
[----:B---3--:R-:W-:Y:S01]  /*00e0*/  VIADD R2, R2, 0xffffffff ;  /* 0xffffffff02027836 */ /* 0x008fe20000000000 */
[C---:B------:R-:W-:Y:S02]  /*00f0*/  ISETP.GE.U32.AND P0, PT, R6.reuse, 0x20, PT ;  /* 0x000000200600780c */ /* 0x040fe40003f06070 */
[C---:B------:R-:W-:Y:S02]  /*0100*/  ISETP.NE.U32.AND P2, PT, R6.reuse, RZ, PT ;  /* 0x000000ff0600720c */ /* 0x040fe40003f45070 */
[----:B------:R-:W-:Y:S02]  /*0110*/  LEA R8, R6, UR16, 0x2 ;  /* 0x0000001006087c11 */ /* 0x000fe4000f8e10ff */
[----:B------:R-:W2:Y:S01]  /*0120*/  S2UR UR31, SR_CTAID.X ;  /* 0x00000000001f79c3 */ /* 0x000ea20000002500 */
[----:B----4-:R-:W-:-:S06]  /*0130*/  VIADD R11, R7, 0xffffffff ;  /* 0xffffffff070b7836 */ /* 0x010fcc0000000000 */
[----:B------:R3:W-:Y:S01]  /*0140*/  @!P0 STS [R8], RZ ;  /* 0x000000ff08008388 */ /* 0x0007e20000000800 */
[----:B------:R-:W-:-:S03]  /*0150*/  NOP ;  /* 0x0000000000007918 */ /* 0x000fc60000000000 */
[----:B------:R3:W-:Y:S01]  /*0160*/  @!P2 STS [UR16+0x24], R2 ;  /* 0x00002402ff00a988 */ /* 0x0007e20008000810 */
[----:B-1----:R-:W-:-:S03]  /*0170*/  UIMAD UR4, UR5, UR4, UR30 ;  /* 0x00000004050472a4 */ /* 0x002fc6000f8e021e */
[----:B------:R3:W-:Y:S01]  /*0180*/  @!P2 STS [UR16+0x20], R11 ;  /* 0x0000200bff00a988 */ /* 0x0007e20008000810 */
[----:B--2---:R-:W-:-:S04]  /*0190*/  UIMAD UR4, UR4, UR6, UR31 ;  /* 0x00000006040472a4 */ /* 0x004fc8000f8e021f */
[----:B------:R-:W-:-:S03]  /*01a0*/  UIMAD UR5, UR4, 0x180, URZ ;  /* 0x00000180040578a4 */ /* 0x000fc6000f8e023f */
[----:B------:R-:W-:Y:S01]  /*01b0*/  UMOV UR4, URZ ;  /* 0x0000003f00047c82 */ /* 0x000fe20008000000 */
[----:B------:R-:W-:-:S04]  /*01c0*/  UIADD3 UR24, UP0, UR5, UR28, URZ ;  /* 0x0000001c05187290 */ /* 0x000fc8000ff1e03f */
[----:B------:R-:W-:Y:S01]  /*01d0*/  ULEA.HI.X.SX32 UR25, UR5, UR29, 0x1, UP0 ;  /* 0x0000001d05197291 */ /* 0x000fe200080f0e3f */
[----:B---3--:R-:W-:Y:S11]  /*01e0*/  @P2 BRA `(.L_x_1) ;  /* 0x0000000000182947 */ /* 0x008ff60003800000 */
[----:B------:R-:W1:Y:S01]  /*01f0*/  LDS R3, [UR16+0x8] ;  /* 0x00000810ff037984 */ /* 0x000e620008000800 */
[----:B------:R-:W2:Y:S01]  /*0200*/  LDC.64 R12, c[0x0][0x210] ;  /* 0x00008400ff0c7b82 */ /* 0x000ea20000000a00 */
[----:B------:R-:W-:Y:S02]  /*0210*/  IMAD.MOV.U32 R4, RZ, RZ, 0x70 ;  /* 0x00000070ff047424 */ /* 0x000fe400078e00ff */
[----:B--2---:R2:W-:Y:S03]  /*0220*/  STS.64 [UR16], R12 ;  /* 0x0000000cff007988 */ /* 0x0045e60008000a10 */
[----:B-1----:R-:W-:-:S05]  /*0230*/  LOP3.LUT R3, R3, 0x10, R4, 0xd8, !PT ;  /* 0x0000001003037812 */ /* 0x002fca00078ed804 */
[----:B------:R2:W-:Y:S02]  /*0240*/  STS [UR16+0x8], R3 ;  /* 0x00000803ff007988 */ /* 0x0005e40008000810 */
.L_x_1:
[----:B------:R-:W-:Y:S05]  /*0250*/  BSYNC B0 ;  /* 0x0000000000007941 */ /* 0x000fea0003800000 */
.L_x_0:
[----:B------:R-:W-:Y:S04]  /*0260*/  BSSY B0, `(.L_x_2) ;  /* 0x000000a000007945 */ /* 0x000fe80003800000 */
[----:B------:R-:W-:Y:S05]  /*0270*/  @P2 BRA `(.L_x_3) ;  /* 0x0000000000202947 */ /* 0x000fea0003800000 */
[----:B--2---:R-:W1:Y:S01]  /*0280*/  LDS R3, [UR16+0x34] ;  /* 0x00003410ff037984 */ /* 0x004e620008000800 */
[----:B------:R-:W-:Y:S02]  /*0290*/  IMAD.MOV.U32 R4, RZ, RZ, 0x1f000000 ;  /* 0x1f000000ff047424 */ /* 0x000fe400078e00ff */
[----:B------:R-:W-:Y:S01]  /*02a0*/  @!P2 IMAD.MOV.U32 R5, RZ, RZ, 0x3f ;  /* 0x0000003fff05a424 */ /* 0x000fe200078e00ff */
[----:B------:R-:W2:Y:S02]  /*02b0*/  @!P2 LDS R10, [UR16+0x38] ;  /* 0x00003810ff0aa984 */ /* 0x000ea40008000800 */
[----:B-1----:R-:W-:Y:S02]  /*02c0*/  LOP3.LUT R3, R3, 0xff000000, R4, 0xb8, !PT ;  /* 0xff00000003037812 */ /* 0x002fe400078eb804 */
[----:B--2---:R-:W-:-:S03]  /*02d0*/  @!P2 LOP3.LUT R4, R10, 0xff, R5, 0xb8, !PT ;  /* 0x000000ff0a04a812 */ /* 0x004fc600078eb805 */
[----:B------:R1:W-:Y:S04]  /*02e0*/  STS [UR16+0x34], R3 ;  /* 0x00003403ff007988 */ /* 0x0003e80008000810 */
[----:B------:R1:W-:Y:S02]  /*02f0*/  @!P2 STS [UR16+0x38], R4 ;  /* 0x00003804ff00a988 */ /* 0x0003e40008000810 */
.L_x_3:
[----:B------:R-:W-:Y:S05]  /*0300*/  BSYNC B0 ;  /* 0x0000000000007941 */ /* 0x000fea0003800000 */
.L_x_2:
[----:B------:R-:W-:Y:S04]  /*0310*/  BSSY B0, `(.L_x_4) ;  /* 0x000000e000007945 */ /* 0x000fe80003800000 */
[----:B------:R-:W-:Y:S05]  /*0320*/  @P2 BRA `(.L_x_5) ;  /* 0x0000000000302947 */ /* 0x000fea0003800000 */
[----:B-1----:R-:W1:Y:S01]  /*0330*/  LDS R4, [UR16+0x34] ;  /* 0x00003410ff047984 */ /* 0x002e620008000800 */
[----:B--2---:R-:W2:Y:S03]  /*0340*/  LDC.64 R12, c[0x0][0x238] ;  /* 0x00008e00ff0c7b82 */ /* 0x004ea60000000a00 */
[----:B------:R-:W3:Y:S01]  /*0350*/  LDS R3, [UR16+0x1c] ;  /* 0x00001c10ff037984 */ /* 0x000ee20008000800 */
[C---:B--2---:R-:W-:Y:S01]  /*0360*/  SHF.L.U64.HI R10, R12.reuse, 0x1, R13 ;  /* 0x000000010c0a7819 */ /* 0x044fe2000001020d */
[----:B------:R-:W-:-:S03]  /*0370*/  IMAD.SHL.U32 R5, R12, 0x2, RZ ;  /* 0x000000020c057824 */ /* 0x000fc600078e00ff */
[--C-:B------:R-:W-:Y:S02]  /*0380*/  SHF.R.U32.HI R12, RZ, 0x4, R10.reuse ;  /* 0x00000004ff0c7819 */ /* 0x100fe4000001160a */
[----:B------:R-:W-:-:S05]  /*0390*/  SHF.R.U64 R5, R5, 0x4, R10 ;  /* 0x0000000405057819 */ /* 0x000fca000000120a */
[----:B------:R4:W-:Y:S01]  /*03a0*/  STS [UR16+0xc], R5 ;  /* 0x00000c05ff007988 */ /* 0x0009e20008000810 */
[----:B-1----:R-:W-:Y:S02]  /*03b0*/  LOP3.LUT R4, R4, 0x7, RZ, 0xb8, !PT ;  /* 0x0000000704047812 */ /* 0x002fe400078eb8ff */
[----:B---3--:R-:W-:-:S03]  /*03c0*/  LOP3.LUT R3, R3, 0xf, R12, 0xb8, !PT ;  /* 0x0000000f03037812 */ /* 0x008fc600078eb80c */
[----:B------:R4:W-:Y:S04]  /*03d0*/  STS [UR16+0x34], R4 ;  /* 0x00003404ff007988 */ /* 0x0009e80008000810 */
[----:B------:R4:W-:Y:S02]  /*03e0*/  STS [UR16+0x1c], R3 ;  /* 0x00001c03ff007988 */ /* 0x0009e40008000810 */
.L_x_5:
[----:B------:R-:W-:Y:S05]  /*03f0*/  BSYNC B0 ;  /* 0x0000000000007941 */ /* 0x000fea0003800000 */
.L_x_4:
[----:B------:R-:W-:Y:S04]  /*0400*/  BSSY B1, `(.L_x_6) ;  /* 0x000001a000017945 */ /* 0x000fe80003800000 */
[----:B------:R-:W-:Y:S04]  /*0410*/  BSSY B0, `(.L_x_7) ;  /* 0x0000015000007945 */ /* 0x000fe80003800000 */
[----:B------:R-:W-:Y:S05]  /*0420*/  @P2 BRA `(.L_x_8) ;  /* 0x0000000000202947 */ /* 0x000fea0003800000 */
[----:B-12-4-:R-:W1:Y:S02]  /*0430*/  LDS R3, [UR16+0x34] ;  /* 0x00003410ff037984 */ /* 0x016e640008000800 */
[----:B-1----:R-:W-:-:S05]  /*0440*/  LOP3.LUT R3, R3, 0x38, RZ, 0xb8, !PT ;  /* 0x0000003803037812 */ /* 0x002fca00078eb8ff */
[----:B------:R1:W-:Y:S01]  /*0450*/  STS [UR16+0x34], R3 ;  /* 0x00003403ff007988 */ /* 0x0003e20008000810 */
[----:B------:R-:W-:Y:S05]  /*0460*/  @P2 BRA `(.L_x_9) ;  /* 0x0000000000202947 */ /* 0x000fea0003800000 */
[----:B-1----:R-:W1:Y:S01]  /*0470*/  LDS R3, [UR16+0x8] ;  /* 0x00000810ff037984 */ /* 0x002e620008000800 */
[----:B------:R-:W-:-:S05]  /*0480*/  IMAD.MOV.U32 R4, RZ, RZ, 0x780 ;  /* 0x00000780ff047424 */ /* 0x000fca00078e00ff */
[----:B-1----:R-:W-:-:S05]  /*0490*/  LOP3.LUT R3, R3, 0x300, R4, 0xd8, !PT ;  /* 0x0000030003037812 */ /* 0x002fca00078ed804 */
[----:B------:R3:W-:Y:S02]  /*04a0*/  STS [UR16+0x8], R3 ;  /* 0x00000803ff007988 */ /* 0x0007e40008000810 */
.L_x_8:
[----:B------:R-:W-:Y:S05]  /*04b0*/  @P2 BRA `(.L_x_10) ;  /* 0x0000000000282947 */ /* 0x000fea0003800000 */
[----:B-1234-:R-:W1:Y:S02]  /*04c0*/  LDS R3, [UR16+0x8] ;  /* 0x00000810ff037984 */ /* 0x01ee640008000800 */
[----:B-1----:R-:W-:-:S05]  /*04d0*/  LOP3.LUT R3, R3, 0x1800, RZ, 0xb8, !PT ;  /* 0x0000180003037812 */ /* 0x002fca00078eb8ff */
[----:B------:R2:W-:Y:S02]  /*04e0*/  STS [UR16+0x8], R3 ;  /* 0x00000803ff007988 */ /* 0x0005e40008000810 */
.L_x_9:
[----:B------:R-:W-:Y:S05]  /*04f0*/  @P2 BREAK B0 ;  /* 0x0000000000002942 */ /* 0x000fea0003800000 */
[----:B------:R-:W-:Y:S05]  /*0500*/  @P2 BRA `(.L_x_11) ;  /* 0x0000000000242947 */ /* 0x000fea0003800000 */
[----:B------:R-:W3:Y:S01]  /*0510*/  LDS R4, [UR16+0x8] ;  /* 0x00000810ff047984 */ /* 0x000ee20008000800 */
[----:B-12---:R-:W-:-:S05]  /*0520*/  IMAD.MOV.U32 R3, RZ, RZ, 0x6000 ;  /* 0x00006000ff037424 */ /* 0x006fca00078e00ff */
[----:B---3--:R-:W-:-:S04]  /*0530*/  LOP3.LUT R3, R4, 0x4000, R3, 0xd8, !PT ;  /* 0x0000400004037812 */ /* 0x008fc800078ed803 */
[----:B------:R-:W-:-:S05]  /*0540*/  LOP3.LUT R3, R3, 0x400000, RZ, 0xb8, !PT ;  /* 0x0040000003037812 */ /* 0x000fca00078eb8ff */
[----:B------:R5:W-:Y:S02]  /*0550*/  STS [UR16+0x8], R3 ;  /* 0x00000803ff007988 */ /* 0x000be40008000810 */
.L_x_10:
[----:B------:R-:W-:Y:S05]  /*0560*/  BSYNC B0 ;  /* 0x0000000000007941 */ /* 0x000fea0003800000 */
.L_x_7:
[----:B-12345:R-:W1:Y:S02]  /*0570*/  @!P2 LDS R3, [UR16+0x8] ;  /* 0x00000810ff03a984 */ /* 0x03ee640008000800 */
[----:B-1----:R-:W-:-:S05]  /*0580*/  @!P2 LOP3.LUT R3, R3, 0x8000, RZ, 0xb8, !PT ;  /* 0x000080000303a812 */ /* 0x002fca00078eb8ff */
[----:B------:R3:W-:Y:S02]  /*0590*/  @!P2 STS [UR16+0x8], R3 ;  /* 0x00000803ff00a988 */ /* 0x0007e40008000810 */
.L_x_11:
[----:B------:R-:W-:Y:S05]  /*05a0*/  BSYNC B1 ;  /* 0x0000000000017941 */ /* 0x000fea0003800000 */
.L_x_6:
[----:B------:R-:W-:Y:S05]  /*05b0*/  WARPSYNC.ALL ;  /* 0x0000000000007948 */ /* 0x000fea0003800000 */
[----:B------:R-:W-:Y:S05]  /*05c0*/  @P0 BRA `(.L_x_12) ;  /* 0x0000000000280947 */ /* 0x000fea0003800000 */
[----:B-123--:R-:W1:Y:S01]  /*05d0*/  S2R R3, SR_LANEID ;  /* 0x0000000000037919 */ /* 0x00ee620000000000 */
[----:B------:R-:W-:Y:S05]  /*05e0*/  WARPSYNC.ALL ;  /* 0x0000000000007948 */ /* 0x000fea0003800000 */
[----:B-1----:R-:W-:-:S05]  /*05f0*/  IMAD.SHL.U32 R3, R3, 0x4, RZ ;  /* 0x0000000403037824 */ /* 0x002fca00078e00ff */
[----:B------:R-:W1:Y:S01]  /*0600*/  LDS R9, [R3+UR16] ;  /* 0x0000001003097984 */ /* 0x000e620008000800 */
[----:B------:R-:W-:-:S05]  /*0610*/  IADD3 R4, P1, R3, UR24, RZ ;  /* 0x0000001803047c10 */ /* 0x000fca000ff3e0ff */
[----:B------:R-:W-:-:S05]  /*0620*/  IMAD.X R5, RZ, RZ, UR25, P1 ;  /* 0x00000019ff057e24 */ /* 0x000fca00088e06ff */
[----:B-1----:R4:W5:Y:S01]  /*0630*/  ATOMG.E.EXCH.STRONG.GPU PT, RZ, [R4], R9 ;  /* 0x0000000904ff73a8 */ /* 0x00296200041ee100 */
[----:B------:R-:W-:-:S04]  /*0640*/  DEPBAR {5,4,3,2,1,0} ;  /* 0x0000003f0000791a */ /* 0x000fc80000000000 */
[----:B------:R4:W-:Y:S01]  /*0650*/  UTMACCTL.IV [UR24] ;  /* 0x00000000180079b9 */ /* 0x0009e20008000000 */
[----:B------:R-:W-:Y:S01]  /*0660*/  NOP ;  /* 0x0000000000007918 */ /* 0x000fe20000000000 */
.L_x_12:
[----:B------:R-:W-:Y:S05]  /*0670*/  @P0 BRA `(.L_x_13) ;  /* 0x00000000000c0947 */ /* 0x000fea0003800000 */
[----:B------:R0:W-:Y:S01]  /*0680*/  UTMACMDFLUSH ;  /* 0x00000000000079b7 */ /* 0x0001e20000000000 */
[----:B------:R-:W-:Y:S05]  /*0690*/  @P0 BRA `(.L_x_13) ;  /* 0x0000000000040947 */ /* 0x000fea0003800000 */
[----:B------:R-:W-:-:S04]  /*06a0*/  DEPBAR.LE SB0, 0x0 ;  /* 0x000080000000791a */ /* 0x000fc80000000000 */
.L_x_13:
[----:B------:R-:W-:Y:S05]  /*06b0*/  WARPSYNC.ALL ;  /* 0x0000000000007948 */ /* 0x000fea0003800000 */
[----:B-----5:R-:W-:Y:S06]  /*06c0*/  BAR.SYNC.DEFER_BLOCKING 0x0 ;  /* 0x0000000000007b1d */ /* 0x020fec0000010000 */
[----:B------:R-:W-:Y:S02]  /*06d0*/  BSSY B1, `(.L_x_14) ;  /* 0x000000b000017945 */ /* 0x000fe40003800000 */
[----:B------:R-:W-:Y:S06]  /*06e0*/  BAR.SYNC.DEFER_BLOCKING 0x0 ;  /* 0x0000000000007b1d */ /* 0x000fec0000010000 */
[----:B------:R5:W-:Y:S01]  /*06f0*/  @!P0 STS [R8], RZ ;  /* 0x000000ff08008388 */ /* 0x000be20000000800 */
[----:B------:R-:W-:Y:S01]  /*0700*/  NOP ;  /* 0x0000000000007918 */ /* 0x000fe20000000000 */
[----:B------:R-:W-:Y:S05]  /*0710*/  @P2 BRA `(.L_x_15) ;  /* 0x0000000000182947 */ /* 0x000fea0003800000 */
[----:B-123--:R-:W1:Y:S01]  /*0720*/  LDS R3, [UR16+0x8] ;  /* 0x00000810ff037984 */ /* 0x00ee620008000800 */
[----:B------:R-:W2:Y:S01]  /*0730*/  LDC.64 R12, c[0x0][0x218] ;  /* 0x00008600ff0c7b82 */ /* 0x000ea20000000a00 */
[----:B----4-:R-:W-:Y:S02]  /*0740*/  IMAD.MOV.U32 R4, RZ, RZ, 0x70 ;  /* 0x00000070ff047424 */ /* 0x010fe400078e00ff */
[----:B--2---:R2:W-:Y:S03]  /*0750*/  STS.64 [UR16], R12 ;  /* 0x0000000cff007988 */ /* 0x0045e60008000a10 */
[----:B-1----:R-:W-:-:S05]  /*0760*/  LOP3.LUT R3, R3, 0x10, R4, 0xd8, !PT ;  /* 0x0000001003037812 */ /* 0x002fca00078ed804 */
[----:B------:R2:W-:Y:S02]  /*0770*/  STS [UR16+0x8], R3 ;  /* 0x00000803ff007988 */ /* 0x0005e40008000810 */
.L_x_15:
[----:B----4-:R-:W-:Y:S05]  /*0780*/  BSYNC B1 ;  /* 0x0000000000017941 */ /* 0x010fea0003800000 */
.L_x_14:
[----:B------:R-:W-:Y:S04]  /*0790*/  BSSY B2, `(.L_x_16) ;  /* 0x000000f000027945 */ /* 0x000fe80003800000 */
[----:B------:R-:W-:Y:S04]  /*07a0*/  BSSY B1, `(.L_x_17) ;  /* 0x000000c000017945 */ /* 0x000fe80003800000 */
[----:B------:R-:W-:Y:S05]  /*07b0*/  @P2 BRA `(.L_x_18) ;  /* 0x0000000000282947 */ /* 0x000fea0003800000 */
[----:B-123--:R-:W1:Y:S01]  /*07c0*/  LDS R3, [UR16+0x34] ;  /* 0x00003410ff037984 */ /* 0x00ee620008000800 */
[----:B------:R-:W-:Y:S01]  /*07d0*/  IMAD.MOV.U32 R4, RZ, RZ, 0x1f000000 ;  /* 0x1f000000ff047424 */ /* 0x000fe200078e00ff */
[----:B------:R-:W-:Y:S05]  /*07e0*/  @P2 BREAK B1 ;  /* 0x0000000000012942 */ /* 0x000fea0003800000 */
[----:B-1----:R-:W-:-:S05]  /*07f0*/  LOP3.LUT R3, R3, 0xff000000, R4, 0xb8, !PT ;  /* 0xff00000003037812 */ /* 0x002fca00078eb804 */
[----:B------:R1:W-:Y:S01]  /*0800*/  STS [UR16+0x34], R3 ;  /* 0x00003403ff007988 */ /* 0x0003e20008000810 */
[----:B------:R-:W-:Y:S05]  /*0810*/  @P2 BRA `(.L_x_19) ;  /* 0x0000000000182947 */ /* 0x000fea0003800000 */
[----:B-1----:R-:W1:Y:S01]  /*0820*/  LDS R3, [UR16+0x38] ;  /* 0x00003810ff037984 */ /* 0x002e620008000800 */
[----:B------:R-:W-:-:S05]  /*0830*/  IMAD.MOV.U32 R4, RZ, RZ, 0x3f ;  /* 0x0000003fff047424 */ /* 0x000fca00078e00ff */
[----:B-1----:R-:W-:-:S05]  /*0840*/  LOP3.LUT R3, R3, 0xff, R4, 0xb8, !PT ;  /* 0x000000ff03037812 */ /* 0x002fca00078eb804 */
[----:B------:R4:W-:Y:S02]  /*0850*/  STS [UR16+0x38], R3 ;  /* 0x00003803ff007988 */ /* 0x0009e40008000810 */
.L_x_18:
[----:B------:R-:W-:Y:S05]  /*0860*/  BSYNC B1 ;  /* 0x0000000000017941 */ /* 0x000fea0003800000 */
.L_x_17:
[----:B------:R1:W-:Y:S02]  /*0870*/  @!P2 STS [UR16+0x20], R11 ;  /* 0x0000200bff00a988 */ /* 0x0003e40008000810 */
.L_x_19:
[----:B------:R-:W-:Y:S05]  /*0880*/  BSYNC B2 ;  /* 0x0000000000027941 */ /* 0x000fea0003800000 */
.L_x_16:
[----:B------:R-:W-:Y:S05]  /*0890*/  WARPSYNC.ALL ;  /* 0x0000000000007948 */ /* 0x000fea0003800000 */
[----:B-1234-:R-:W1:Y:S01]  /*08a0*/  LDC R3, c[0x0][0x22c] ;  /* 0x00008b00ff037b82 */ /* 0x01ee620000000800 */
[----:B------:R-:W-:Y:S01]  /*08b0*/  BSSY B2, `(.L_x_20) ;  /* 0x0000010000027945 */ /* 0x000fe20003800000 */
[----:B-1----:R-:W-:-:S05]  /*08c0*/  VIADD R3, R3, 0xffffffff ;  /* 0xffffffff03037836 */ /* 0x002fca0000000000 */
[----:B------:R1:W-:Y:S01]  /*08d0*/  @!P2 STS [UR16+0x24], R3 ;  /* 0x00002403ff00a988 */ /* 0x0003e20008000810 */
[----:B------:R-:W-:Y:S05]  /*08e0*/  @P2 BRA `(.L_x_21) ;  /* 0x0000000000302947 */ /* 0x000fea0003800000 */
[----:B------:R-:W2:Y:S01]  /*08f0*/  LDS R5, [UR16+0x34] ;  /* 0x00003410ff057984 */ /* 0x000ea20008000800 */
[----:B------:R-:W3:Y:S03]  /*0900*/  LDC.64 R12, c[0x0][0x240] ;  /* 0x00009000ff0c7b82 */ /* 0x000ee60000000a00 */
[----:B------:R-:W4:Y:S01]  /*0910*/  LDS R4, [UR16+0x1c] ;  /* 0x00001c10ff047984 */ /* 0x000f220008000800 */
[C---:B---3--:R-:W-:Y:S01]  /*0920*/  SHF.L.U64.HI R10, R12.reuse, 0x1, R13 ;  /* 0x000000010c0a7819 */ /* 0x048fe2000001020d */
[----:B------:R-:W-:-:S03]  /*0930*/  IMAD.SHL.U32 R9, R12, 0x2, RZ ;  /* 0x000000020c097824 */ /* 0x000fc600078e00ff */
[--C-:B------:R-:W-:Y:S02]  /*0940*/  SHF.R.U32.HI R11, RZ, 0x4, R10.reuse ;  /* 0x00000004ff0b7819 */ /* 0x100fe4000001160a */
[----:B------:R-:W-:-:S05]  /*0950*/  SHF.R.U64 R9, R9, 0x4, R10 ;  /* 0x0000000409097819 */ /* 0x000fca000000120a */
[----:B------:R3:W-:Y:S01]  /*0960*/  STS [UR16+0xc], R9 ;  /* 0x00000c09ff007988 */ /* 0x0007e20008000810 */
[----:B--2---:R-:W-:Y:S02]  /*0970*/  LOP3.LUT R5, R5, 0x7, RZ, 0xb8, !PT ;  /* 0x0000000705057812 */ /* 0x004fe400078eb8ff */
[----:B----4-:R-:W-:-:S03]  /*0980*/  LOP3.LUT R4, R4, 0xf, R11, 0xb8, !PT ;  /* 0x0000000f04047812 */ /* 0x010fc600078eb80b */
[----:B------:R3:W-:Y:S04]  /*0990*/  STS [UR16+0x34], R5 ;  /* 0x00003405ff007988 */ /* 0x0007e80008000810 */
[----:B------:R3:W-:Y:S02]  /*09a0*/  STS [UR16+0x1c], R4 ;  /* 0x00001c04ff007988 */ /* 0x0007e40008000810 */
.L_x_21:
[----:B------:R-:W-:Y:S05]  /*09b0*/  BSYNC B2 ;  /* 0x0000000000027941 */ /* 0x000fea0003800000 */
.L_x_20:
[----:B------:R-:W-:Y:S04]  /*09c0*/  BSSY B3, `(.L_x_22) ;  /* 0x000001a000037945 */ /* 0x000fe80003800000 */
[----:B------:R-:W-:Y:S04]  /*09d0*/  BSSY B2, `(.L_x_23) ;  /* 0x0000015000027945 */ /* 0x000fe80003800000 */
[----:B------:R-:W-:Y:S05]  /*09e0*/  @P2 BRA `(.L_x_24) ;  /* 0x0000000000202947 */ /* 0x000fea0003800000 */
[----:B---3--:R-:W2:Y:S02]  /*09f0*/  LDS R4, [UR16+0x34] ;  /* 0x00003410ff047984 */ /* 0x008ea40008000800 */
[----:B--2---:R-:W-:-:S05]  /*0a00*/  LOP3.LUT R4, R4, 0x38, RZ, 0xb8, !PT ;  /* 0x0000003804047812 */ /* 0x004fca00078eb8ff */
[----:B------:R2:W-:Y:S01]  /*0a10*/  STS [UR16+0x34], R4 ;  /* 0x00003404ff007988 */ /* 0x0005e20008000810 */
[----:B------:R-:W-:Y:S05]  /*0a20*/  @P2 BRA `(.L_x_25) ;  /* 0x0000000000202947 */ /* 0x000fea0003800000 */
[----:B--2---:R-:W2:Y:S01]  /*0a30*/  LDS R4, [UR16+0x8] ;  /* 0x00000810ff047984 */ /* 0x004ea20008000800 */
[----:B------:R-:W-:-:S05]  /*0a40*/  IMAD.MOV.U32 R5, RZ, RZ, 0x780 ;  /* 0x00000780ff057424 */ /* 0x000fca00078e00ff */
[----:B--2---:R-:W-:-:S05]  /*0a50*/  LOP3.LUT R4, R4, 0x300, R5, 0xd8, !PT ;  /* 0x0000030004047812 */ /* 0x004fca00078ed805 */
[----:B------:R2:W-:Y:S02]  /*0a60*/  STS [UR16+0x8], R4 ;  /* 0x00000804ff007988 */ /* 0x0005e40008000810 */
.L_x_24:
[----:B------:R-:W-:Y:S05]  /*0a70*/  @P2 BRA `(.L_x_26) ;  /* 0x0000000000282947 */ /* 0x000fea0003800000 */
[----:B--23--:R-:W2:Y:S02]  /*0a80*/  LDS R4, [UR16+0x8] ;  /* 0x00000810ff047984 */ /* 0x00cea40008000800 */
[----:B--2---:R-:W-:-:S05]  /*0a90*/  LOP3.LUT R4, R4, 0x1800, RZ, 0xb8, !PT ;  /* 0x0000180004047812 */ /* 0x004fca00078eb8ff */
[----:B------:R3:W-:Y:S02]  /*0aa0*/  STS [UR16+0x8], R4 ;  /* 0x00000804ff007988 */ /* 0x0007e40008000810 */
.L_x_25:
[----:B------:R-:W-:Y:S05]  /*0ab0*/  @P2 BREAK B2 ;  /* 0x0000000000022942 */ /* 0x000fea0003800000 */
[----:B------:R-:W-:Y:S05]  /*0ac0*/  @P2 BRA `(.L_x_27) ;  /* 0x0000000000242947 */ /* 0x000fea0003800000 */
[----:B--23--:R-:W2:Y:S01]  /*0ad0*/  LDS R4, [UR16+0x8] ;  /* 0x00000810ff047984 */ /* 0x00cea20008000800 */
[----:B------:R-:W-:-:S05]  /*0ae0*/  IMAD.MOV.U32 R5, RZ, RZ, 0x6000 ;  /* 0x00006000ff057424 */ /* 0x000fca00078e00ff */
[----:B--2---:R-:W-:-:S04]  /*0af0*/  LOP3.LUT R4, R4, 0x4000, R5, 0xd8, !PT ;  /* 0x0000400004047812 */ /* 0x004fc800078ed805 */
[----:B------:R-:W-:-:S05]  /*0b00*/  LOP3.LUT R4, R4, 0x400000, RZ, 0xb8, !PT ;  /* 0x0040000004047812 */ /* 0x000fca00078eb8ff */
[----:B------:R4:W-:Y:S02]  /*0b10*/  STS [UR16+0x8], R4 ;  /* 0x00000804ff007988 */ /* 0x0009e40008000810 */
.L_x_26:
[----:B------:R-:W-:Y:S05]  /*0b20*/  BSYNC B2 ;  /* 0x0000000000027941 */ /* 0x000fea0003800000 */
.L_x_23:
[----:B--234-:R-:W2:Y:S02]  /*0b30*/  @!P2 LDS R4, [UR16+0x8] ;  /* 0x00000810ff04a984 */ /* 0x01cea40008000800 */
[----:B--2---:R-:W-:-:S05]  /*0b40*/  @!P2 LOP3.LUT R4, R4, 0x8000, RZ, 0xb8, !PT ;  /* 0x000080000404a812 */ /* 0x004fca00078eb8ff */
[----:B------:R4:W-:Y:S02]  /*0b50*/  @!P2 STS [UR16+0x8], R4 ;  /* 0x00000804ff00a988 */ /* 0x0009e40008000810 */
.L_x_27:
[----:B------:R-:W-:Y:S05]  /*0b60*/  BSYNC B3 ;  /* 0x0000000000037941 */ /* 0x000fea0003800000 */
.L_x_22:
[----:B------:R-:W-:Y:S05]  /*0b70*/  WARPSYNC.ALL ;  /* 0x0000000000007948 */ /* 0x000fea0003800000 */
[----:B------:R-:W-:-:S04]  /*0b80*/  UIADD3 UR27, UR5, 0x80, URZ ;  /* 0x00000080051b7890 */ /* 0x000fc8000fffe03f */
[----:B------:R-:W-:-:S04]  /*0b90*/  UIADD3 UR26, UP0, UR27, UR28, URZ ;  /* 0x0000001c1b1a7290 */ /* 0x000fc8000ff1e03f */
[----:B------:R-:W-:Y:S01]  /*0ba0*/  ULEA.HI.X.SX32 UR27, UR27, UR29, 0x1, UP0 ;  /* 0x0000001d1b1b7291 */ /* 0x000fe200080f0e3f */
[----:B------:R-:W-:Y:S11]  /*0bb0*/  @P0 BRA `(.L_x_28) ;  /* 0x0000000000280947 */ /* 0x000ff60003800000 */
[----:B--234-:R-:W2:Y:S01]  /*0bc0*/  S2R R4, SR_LANEID ;  /* 0x0000000000047919 */ /* 0x01cea20000000000 */
[----:B------:R-:W-:Y:S05]  /*0bd0*/  WARPSYNC.ALL ;  /* 0x0000000000007948 */ /* 0x000fea0003800000 */
[----:B--2---:R-:W-:-:S05]  /*0be0*/  IMAD.SHL.U32 R10, R4, 0x4, RZ ;  /* 0x00000004040a7824 */ /* 0x004fca00078e00ff */
[----:B------:R-:W2:Y:S01]  /*0bf0*/  LDS R9, [R10+UR16] ;  /* 0x000000100a097984 */ /* 0x000ea20008000800 */
[----:B------:R-:W-:-:S05]  /*0c00*/  IADD3 R4, P1, R10, UR26, RZ ;  /* 0x0000001a0a047c10 */ /* 0x000fca000ff3e0ff */
[----:B------:R-:W-:-:S05]  /*0c10*/  IMAD.X R5, RZ, RZ, UR27, P1 ;  /* 0x0000001bff057e24 */ /* 0x000fca00088e06ff */
[----:B--2---:R2:W3:Y:S01]  /*0c20*/  ATOMG.E.EXCH.STRONG.GPU PT, RZ, [R4], R9 ;  /* 0x0000000904ff73a8 */ /* 0x0044e200041ee100 */
[----:B------:R-:W-:-:S04]  /*0c30*/  DEPBAR {5,4,3,2,1,0} ;  /* 0x0000003f0000791a */ /* 0x000fc80000000000 */
[----:B------:R2:W-:Y:S01]  /*0c40*/  UTMACCTL.IV [UR26] ;  /* 0x000000001a0079b9 */ /* 0x0005e20008000000 */
[----:B------:R-:W-:Y:S01]  /*0c50*/  NOP ;  /* 0x0000000000007918 */ /* 0x000fe20000000000 */
.L_x_28:
[----:B------:R-:W-:Y:S05]  /*0c60*/  @P0 BRA `(.L_x_29) ;  /* 0x00000000000c0947 */ /* 0x000fea0003800000 */
[----:B------:R0:W-:Y:S01]  /*0c70*/  UTMACMDFLUSH ;  /* 0x00000000000079b7 */ /* 0x0001e20000000000 */
[----:B------:R-:W-:Y:S05]  /*0c80*/  @P0 BRA `(.L_x_29) ;  /* 0x0000000000040947 */ /* 0x000fea0003800000 */
[----:B------:R-:W-:-:S04]  /*0c90*/  DEPBAR.LE SB0, 0x0 ;  /* 0x000080000000791a */ /* 0x000fc80000000000 */
.L_x_29:
[----:B------:R-:W-:Y:S05]  /*0ca0*/  WARPSYNC.ALL ;  /* 0x0000000000007948 */ /* 0x000fea0003800000 */
[----:B---3--:R-:W-:Y:S06]  /*0cb0*/  BAR.SYNC.DEFER_BLOCKING 0x0 ;  /* 0x0000000000007b1d */ /* 0x008fec0000010000 */
[----:B------:R-:W-:Y:S02]  /*0cc0*/  BSSY B3, `(.L_x_30) ;  /* 0x000000b000037945 */ /* 0x000fe40003800000 */
[----:B------:R-:W-:Y:S06]  /*0cd0*/  BAR.SYNC.DEFER_BLOCKING 0x0 ;  /* 0x0000000000007b1d */ /* 0x000fec0000010000 */
[----:B------:R3:W-:Y:S01]  /*0ce0*/  @!P0 STS [R8], RZ ;  /* 0x000000ff08008388 */ /* 0x0007e20000000800 */
[----:B------:R-:W-:Y:S01]  /*0cf0*/  NOP ;  /* 0x0000000000007918 */ /* 0x000fe20000000000 */
[----:B------:R-:W-:Y:S05]  /*0d00*/  @P2 BRA `(.L_x_31) ;  /* 0x0000000000182947 */ /* 0x000fea0003800000 */
[----:B--2-4-:R-:W2:Y:S01]  /*0d10*/  LDS R4, [UR16+0x8] ;  /* 0x00000810ff047984 */ /* 0x014ea20008000800 */
[----:B---3-5:R-:W3:Y:S01]  /*0d20*/  LDC.64 R8, c[0x0][0x220] ;  /* 0x00008800ff087b82 */ /* 0x028ee20000000a00 */
[----:B------:R-:W-:Y:S02]  /*0d30*/  IMAD.MOV.U32 R5, RZ, RZ, 0x70 ;  /* 0x00000070ff057424 */ /* 0x000fe400078e00ff */
[----:B---3--:R3:W-:Y:S03]  /*0d40*/  STS.64 [UR16], R8 ;  /* 0x00000008ff007988 */ /* 0x0087e60008000a10 */
[----:B--2---:R-:W-:-:S05]  /*0d50*/  LOP3.LUT R4, R4, 0x10, R5, 0xd8, !PT ;  /* 0x0000001004047812 */ /* 0x004fca00078ed805 */
[----:B------:R3:W-:Y:S02]  /*0d60*/  STS [UR16+0x8], R4 ;  /* 0x00000804ff007988 */ /* 0x0007e40008000810 */
.L_x_31:
[----:B--2---:R-:W-:Y:S05]  /*0d70*/  BSYNC B3 ;  /* 0x0000000000037941 */ /* 0x004fea0003800000 */
.L_x_30:
[----:B------:R-:W-:Y:S04]  /*0d80*/  BSSY B4, `(.L_x_32) ;  /* 0x0000011000047945 */ /* 0x000fe80003800000 */
[----:B------:R-:W-:Y:S04]  /*0d90*/  BSSY B3, `(.L_x_33) ;  /* 0x000000e000037945 */ /* 0x000fe80003800000 */
[----:B------:R-:W-:Y:S05]  /*0da0*/  @P2 BRA `(.L_x_34) ;  /* 0x0000000000242947 */ /* 0x000fea0003800000 */
[----:B---34-:R-:W2:Y:S01]  /*0db0*/  LDS R4, [UR16+0x34] ;  /* 0x00003410ff047984 */ /* 0x018ea20008000800 */
[----:B------:R-:W-:-:S05]  /*0dc0*/  IMAD.MOV.U32 R5, RZ, RZ, 0x3f000000 ;  /* 0x3f000000ff057424 */ /* 0x000fca00078e00ff */
[----:B--2---:R-:W-:-:S05]  /*0dd0*/  LOP3.LUT R4, R4, 0xff000000, R5, 0xb8, !PT ;  /* 0xff00000004047812 */ /* 0x004fca00078eb805 */
[----:B------:R2:W-:Y:S01]  /*0de0*/  STS [UR16+0x34], R4 ;  /* 0x00003404ff007988 */ /* 0x0005e20008000810 */
[----:B------:R-:W-:Y:S05]  /*0df0*/  @P2 BRA `(.L_x_35) ;  /* 0x00000000001c2947 */ /* 0x000fea0003800000 */
[----:B--2---:R-:W2:Y:S01]  /*0e00*/  LDS R4, [UR16+0x38] ;  /* 0x00003810ff047984 */ /* 0x004ea20008000800 */
[----:B------:R-:W-:-:S05]  /*0e10*/  IMAD.MOV.U32 R5, RZ, RZ, 0x3f ;  /* 0x0000003fff057424 */ /* 0x000fca00078e00ff */
[----:B--2---:R-:W-:-:S05]  /*0e20*/  LOP3.LUT R4, R4, 0xff, R5, 0xb8, !PT ;  /* 0x000000ff04047812 */ /* 0x004fca00078eb805 */
[----:B------:R2:W-:Y:S02]  /*0e30*/  STS [UR16+0x38], R4 ;  /* 0x00003804ff007988 */ /* 0x0005e40008000810 */
.L_x_34:
[----:B------:R-:W-:Y:S05]  /*0e40*/  @P2 BREAK B3 ;  /* 0x0000000000032942 */ /* 0x000fea0003800000 */
[----:B------:R-:W-:Y:S05]  /*0e50*/  @P2 BRA `(.L_x_36) ;  /* 0x00000000000c2947 */ /* 0x000fea0003800000 */
[----:B------:R1:W-:Y:S02]  /*0e60*/  STS [UR16+0x20], R3 ;  /* 0x00002003ff007988 */ /* 0x0003e40008000810 */
.L_x_35:
[----:B------:R-:W-:Y:S05]  /*0e70*/  BSYNC B3 ;  /* 0x0000000000037941 */ /* 0x000fea0003800000 */
.L_x_33:
[----:B------:R1:W-:Y:S02]  /*0e80*/  @!P2 STS [UR16+0x24], R2 ;  /* 0x00002402ff00a988 */ /* 0x0003e40008000810 */
.L_x_36:
[----:B------:R-:W-:Y:S05]  /*0e90*/  BSYNC B4 ;  /* 0x0000000000047941 */ /* 0x000fea0003800000 */
.L_x_32:
[----:B------:R-:W-:Y:S05]  /*0ea0*/  WARPSYNC.ALL ;  /* 0x0000000000007948 */ /* 0x000fea0003800000 */
[----:B------:R-:W-:Y:S04]  /*0eb0*/  BSSY B4, `(.L_x_37) ;  /* 0x000000e000047945 */ /* 0x000fe80003800000 */
[----:B------:R-:W-:Y:S05]  /*0ec0*/  @P2 BRA `(.L_x_38) ;  /* 0x0000000000302947 */ /* 0x000fea0003800000 */
[----:B-1----:R-:W1:Y:S01]  /*0ed0*/  LDS R3, [UR16+0x34] ;  /* 0x00003410ff037984 */ /* 0x002e620008000800 */
[----:B--234-:R-:W2:Y:S03]  /*0ee0*/  LDC.64 R4, c[0x0][0x248] ;  /* 0x00009200ff047b82 */ /* 0x01cea60000000a00 */
        /* <DEDUP_REMOVED lines=10> */
.L_x_38:
[----:B------:R-:W-:Y:S05]  /*0f90*/  BSYNC B4 ;  /* 0x0000000000047941 */ /* 0x000fea0003800000 */
.L_x_37:
[----:B------:R-:W-:Y:S04]  /*0fa0*/  BSSY B4, `(.L_x_39) ;  /* 0x000001a000047945 */ /* 0x000fe80003800000 */
[----:B------:R-:W-:Y:S04]  /*0fb0*/  BSSY B5, `(.L_x_40) ;  /* 0x0000015000057945 */ /* 0x000fe80003800000 */
[----:B------:R-:W-:Y:S05]  /*0fc0*/  @P2 BRA `(.L_x_41) ;  /* 0x0000000000202947 */ /* 0x000fea0003800000 */
[----:B-12---:R-:W1:Y:S02]  /*0fd0*/  LDS R2, [UR16+0x34] ;  /* 0x00003410ff027984 */ /* 0x006e640008000800 */
[----:B-1----:R-:W-:-:S05]  /*0fe0*/  LOP3.LUT R2, R2, 0x38, RZ, 0xb8, !PT ;  /* 0x0000003802027812 */ /* 0x002fca00078eb8ff */
[----:B------:R1:W-:Y:S01]  /*0ff0*/  STS [UR16+0x34], R2 ;  /* 0x00003402ff007988 */ /* 0x0003e20008000810 */
[----:B------:R-:W-:Y:S05]  /*1000*/  @P2 BRA `(.L_x_42) ;  /* 0x0000000000202947 */ /* 0x000fea0003800000 */
[----:B-1----:R-:W1:Y:S01]  /*1010*/  LDS R2, [UR16+0x8] ;  /* 0x00000810ff027984 */ /* 0x002e620008000800 */
[----:B------:R-:W-:-:S05]  /*1020*/  IMAD.MOV.U32 R3, RZ, RZ, 0x780 ;  /* 0x00000780ff037424 */ /* 0x000fca00078e00ff */
[----:B-1----:R-:W-:-:S05]  /*1030*/  LOP3.LUT R2, R2, 0x300, R3, 0xd8, !PT ;  /* 0x0000030002027812 */ /* 0x002fca00078ed803 */
[----:B------:R1:W-:Y:S02]  /*1040*/  STS [UR16+0x8], R2 ;  /* 0x00000802ff007988 */ /* 0x0003e40008000810 */
.L_x_41:
[----:B------:R-:W-:Y:S05]  /*1050*/  @P2 BRA `(.L_x_43) ;  /* 0x0000000000282947 */ /* 0x000fea0003800000 */
[----:B-12---:R-:W1:Y:S02]  /*1060*/  LDS R2, [UR16+0x8] ;  /* 0x00000810ff027984 */ /* 0x006e640008000800 */
[----:B-1----:R-:W-:-:S05]  /*1070*/  LOP3.LUT R2, R2, 0x1800, RZ, 0xb8, !PT ;  /* 0x0000180002027812 */ /* 0x002fca00078eb8ff */
[----:B------:R2:W-:Y:S02]  /*1080*/  STS [UR16+0x8], R2 ;  /* 0x00000802ff007988 */ /* 0x0005e40008000810 */
.L_x_42:
[----:B------:R-:W-:Y:S05]  /*1090*/  @P2 BREAK B5 ;  /* 0x0000000000052942 */ /* 0x000fea0003800000 */
[----:B------:R-:W-:Y:S05]  /*10a0*/  @P2 BRA `(.L_x_44) ;  /* 0x0000000000242947 */ /* 0x000fea0003800000 */
[----:B-12---:R-:W1:Y:S01]  /*10b0*/  LDS R2, [UR16+0x8] ;  /* 0x00000810ff027984 */ /* 0x006e620008000800 */
[----:B------:R-:W-:-:S05]  /*10c0*/  IMAD.MOV.U32 R3, RZ, RZ, 0x6000 ;  /* 0x00006000ff037424 */ /* 0x000fca00078e00ff */
[----:B-1----:R-:W-:-:S04]  /*10d0*/  LOP3.LUT R2, R2, 0x6000, R3, 0xd8, !PT ;  /* 0x0000600002027812 */ /* 0x002fc800078ed803 */
[----:B------:R-:W-:-:S05]  /*10e0*/  LOP3.LUT R2, R2, 0x400000, RZ, 0xb8, !PT ;  /* 0x0040000002027812 */ /* 0x000fca00078eb8ff */
[----:B------:R1:W-:Y:S02]  /*10f0*/  STS [UR16+0x8], R2 ;  /* 0x00000802ff007988 */ /* 0x0003e40008000810 */
.L_x_43:
[----:B------:R-:W-:Y:S05]  /*1100*/  BSYNC B5 ;  /* 0x0000000000057941 */ /* 0x000fea0003800000 */
.L_x_40:
[----:B-12---:R-:W1:Y:S02]  /*1110*/  @!P2 LDS R2, [UR16+0x8] ;  /* 0x00000810ff02a984 */ /* 0x006e640008000800 */
[----:B-1----:R-:W-:-:S05]  /*1120*/  @!P2 LOP3.LUT R2, R2, 0x8000, RZ, 0xb8, !PT ;  /* 0x000080000202a812 */ /* 0x002fca00078eb8ff */
[----:B------:R1:W-:Y:S02]  /*1130*/  @!P2 STS [UR16+0x8], R2 ;  /* 0x00000802ff00a988 */ /* 0x0003e40008000810 */
.L_x_44:
[----:B------:R-:W-:Y:S05]  /*1140*/  BSYNC B4 ;  /* 0x0000000000047941 */ /* 0x000fea0003800000 */
.L_x_39:
[----:B------:R-:W-:Y:S05]  /*1150*/  WARPSYNC.ALL ;  /* 0x0000000000007948 */ /* 0x000fea0003800000 */
[----:B------:R-:W-:-:S04]  /*1160*/  UIADD3 UR5, UR5, 0x100, URZ ;  /* 0x0000010005057890 */ /* 0x000fc8000fffe03f */
[----:B------:R-:W-:-:S04]  /*1170*/  UIADD3 UR28, UP0, UR5, UR28, URZ ;  /* 0x0000001c051c7290 */ /* 0x000fc8000ff1e03f */
[----:B------:R-:W-:Y:S01]  /*1180*/  ULEA.HI.X.SX32 UR29, UR5, UR29, 0x1, UP0 ;  /* 0x0000001d051d7291 */ /* 0x000fe200080f0e3f */
[----:B------:R-:W-:Y:S11]  /*1190*/  @P0 BRA `(.L_x_45) ;  /* 0x0000000000280947 */ /* 0x000ff60003800000 */
[----:B-12---:R-:W3:Y:S01]  /*11a0*/  S2R R2, SR_LANEID ;  /* 0x0000000000027919 */ /* 0x006ee20000000000 */
[----:B------:R-:W-:Y:S05]  /*11b0*/  WARPSYNC.ALL ;  /* 0x0000000000007948 */ /* 0x000fea0003800000 */
[----:B---34-:R-:W-:-:S05]  /*11c0*/  IMAD.SHL.U32 R4, R2, 0x4, RZ ;  /* 0x0000000402047824 */ /* 0x018fca00078e00ff */
[----:B------:R-:W1:Y:S01]  /*11d0*/  LDS R5, [R4+UR16] ;  /* 0x0000001004057984 */ /* 0x000e620008000800 */
[----:B------:R-:W-:-:S05]  /*11e0*/  IADD3 R2, P1, R4, UR28, RZ ;  /* 0x0000001c04027c10 */ /* 0x000fca000ff3e0ff */
[----:B------:R-:W-:-:S05]  /*11f0*/  IMAD.X R3, RZ, RZ, UR29, P1 ;  /* 0x0000001dff037e24 */ /* 0x000fca00088e06ff */
[----:B-1----:R1:W2:Y:S01]  /*1200*/  ATOMG.E.EXCH.STRONG.GPU PT, RZ, [R2], R5 ;  /* 0x0000000502ff73a8 */ /* 0x0022a200041ee100 */
[----:B------:R-:W-:-:S04]  /*1210*/  DEPBAR {5,4,3,2,1,0} ;  /* 0x0000003f0000791a */ /* 0x000fc80000000000 */
[----:B------:R1:W-:Y:S01]  /*1220*/  UTMACCTL.IV [UR28] ;  /* 0x000000001c0079b9 */ /* 0x0003e20008000000 */
[----:B------:R-:W-:Y:S01]  /*1230*/  NOP ;  /* 0x0000000000007918 */ /* 0x000fe20000000000 */
.L_x_45:
[----:B------:R-:W-:Y:S05]  /*1240*/  @P0 BRA `(.L_x_46) ;  /* 0x00000000000c0947 */ /* 0x000fea0003800000 */
[----:B------:R0:W-:Y:S01]  /*1250*/  UTMACMDFLUSH ;  /* 0x00000000000079b7 */ /* 0x0001e20000000000 */
[----:B------:R-:W-:Y:S05]  /*1260*/  @P0 BRA `(.L_x_46) ;  /* 0x0000000000040947 */ /* 0x000fea0003800000 */
[----:B------:R-:W-:-:S04]  /*1270*/  DEPBAR.LE SB0, 0x0 ;  /* 0x000080000000791a */ /* 0x000fc80000000000 */
.L_x_46:
[----:B------:R-:W-:Y:S05]  /*1280*/  WARPSYNC.ALL ;  /* 0x0000000000007948 */ /* 0x000fea0003800000 */
[----:B--2---:R-:W-:Y:S01]  /*1290*/  BAR.SYNC.DEFER_BLOCKING 0x0 ;  /* 0x0000000000007b1d */ /* 0x004fe20000010000 */
[----:B------:R-:W-:Y:S01]  /*12a0*/  ISETP.GE.AND P0, PT, R7, 0x1, PT ;  /* 0x000000010700780c */ /* 0x000fe20003f06270 */
[----:B------:R-:W-:Y:S01]  /*12b0*/  USHF.L.U32 UR15, UR30, 0x6, URZ ;  /* 0x000000061e0f7899 */ /* 0x000fe2000800063f */
[----:B------:R-:W-:Y:S02]  /*12c0*/  CS2R R24, SRZ ;  /* 0x0000000000187805 */ /* 0x000fe4000001ff00 */
[----:B------:R-:W-:-:S02]  /*12d0*/  CS2R R26, SRZ ;  /* 0x00000000001a7805 */ /* 0x000fc4000001ff00 */
[----:B------:R-:W-:Y:S01]  /*12e0*/  CS2R R28, SRZ ;  /* 0x00000000001c7805 */ /* 0x000fe2000001ff00 */
[----:B------:R-:W-:Y:S01]  /*12f0*/  VOTEU.ALL UP0, P2 ;  /* 0x00000000003f7886 */ /* 0x000fe20001000000 */
[----:B------:R-:W-:Y:S01]  /*1300*/  UMOV UR6, 0x1 ;  /* 0x0000000100067882 */ /* 0x000fe20000000000 */
[----:B------:R-:W-:Y:S01]  /*1310*/  VOTEU.ALL UP1, P2 ;  /* 0x00000000003f7886 */ /* 0x000fe20001020000 */
[----:B------:R-:W-:Y:S01]  /*1320*/  VOTEU.ALL UP2, P2 ;  /* 0x00000000003f7886 */ /* 0x000fe20001040000 */
[----:B------:R-:W-:Y:S01]  /*1330*/  VOTEU.ALL UP3, P2 ;  /* 0x00000000003f7886 */ /* 0x000fe20001060000 */
[----:B------:R-:W-:-:S04]  /*1340*/  @!UP0 UIADD3 UR8, -UR6, 0x100000, URZ ;  /* 0x0010000006088890 */ /* 0x000fc8000fffe13f */
[----:B------:R-:W-:Y:S02]  /*1350*/  @!UP0 USHF.L.U32 UR9, UR8, 0xb, URZ ;  /* 0x0000000b08098899 */ /* 0x000fe4000800063f */
[----:B------:R-:W-:Y:S01]  /*1360*/  @!UP0 USHF.L.U32 UR8, UR8, 0x1, URZ ;  /* 0x0000000108088899 */ /* 0x000fe2000800063f */
[----:B------:R-:W-:Y:S01]  /*1370*/  CS2R R30, SRZ ;  /* 0x00000000001e7805 */ /* 0x000fe2000001ff00 */
        /* <DEDUP_REMOVED lines=12> */
[----:B------:R-:W-:Y:S01]  /*1440*/  VOTEU.ALL UP0, P2 ;  /* 0x00000000003f7886 */ /* 0x000fe20001000000 */
[----:B------:R-:W-:Y:S01]  /*1450*/  CS2R R38, SRZ ;  /* 0x0000000000267805 */ /* 0x000fe2000001ff00 */
[----:B------:R-:W2:Y:S03]  /*1460*/  FENCE.VIEW.ASYNC.S ;  /* 0x00000000000073c6 */ /* 0x000ea60000000000 */
[----:B--2---:R-:W2:Y:S02]  /*1470*/  @!UP0 SYNCS.EXCH.64 URZ, [UR16+0x8000], UR8 ;  /* 0x00800008103f85b2 */ /* 0x004ea40008000100 */
[----:B--2---:R-:W-:Y:S06]  /*1480*/  BAR.SYNC.DEFER_BLOCKING 0x0 ;  /* 0x0000000000007b1d */ /* 0x004fec0000010000 */
[----:B------:R2:W4:Y:S02]  /*1490*/  @!UP1 SYNCS.EXCH.64 URZ, [UR16+0x8008], UR10 ;  /* 0x0080080a103f95b2 */ /* 0x0005240008000100 */
[----:B----4-:R-:W-:Y:S01]  /*14a0*/  BAR.SYNC.DEFER_BLOCKING 0x0 ;  /* 0x0000000000007b1d */ /* 0x010fe20000010000 */
[----:B--2---:R-:W-:-:S05]  /*14b0*/  USHF.L.U32 UR11, UR31, 0x6, URZ ;  /* 0x000000061f0b7899 */ /* 0x004fca000800063f */
[----:B------:R2:W4:Y:S02]  /*14c0*/  @!UP2 SYNCS.EXCH.64 URZ, [UR16+0x8010], UR12 ;  /* 0x0080100c103fa5b2 */ /* 0x0005240008000100 */
[----:B----4-:R-:W-:Y:S06]  /*14d0*/  BAR.SYNC.DEFER_BLOCKING 0x0 ;  /* 0x0000000000007b1d */ /* 0x010fec0000010000 */
[----:B------:R2:W4:Y:S01]  /*14e0*/  @!UP3 SYNCS.EXCH.64 URZ, [UR16+0x8018], UR6 ;  /* 0x00801806103fb5b2 */ /* 0x0005220008000100 */
[----:B------:R-:W-:Y:S05]  /*14f0*/  @!P0 BRA `(.L_x_47) ;  /* 0x0000000400288947 */ /* 0x000fea0003800000 */
[----:B---3--:R-:W3:Y:S01]  /*1500*/  LDC R4, c[0x0][0x230] ;  /* 0x00008c00ff047b82 */ /* 0x008ee20000000800 */
[----:B-1----:R-:W-:Y:S02]  /*1510*/  SHF.R.U32.HI R2, RZ, 0x5, R0 ;  /* 0x00000005ff027819 */ /* 0x002fe40000011600 */
[----:B------:R-:W-:Y:S02]  /*1520*/  CS2R R24, SRZ ;  /* 0x0000000000187805 */ /* 0x000fe4000001ff00 */
[----:B------:R-:W-:Y:S02]  /*1530*/  CS2R R26, SRZ ;  /* 0x00000000001a7805 */ /* 0x000fe4000001ff00 */
[----:B------:R-:W-:Y:S02]  /*1540*/  CS2R R28, SRZ ;  /* 0x00000000001c7805 */ /* 0x000fe4000001ff00 */
[----:B------:R-:W-:Y:S02]  /*1550*/  R2UR UR32, R2 ;  /* 0x00000000022072ca */ /* 0x000fe400000e0000 */
[----:B------:R-:W-:-:S02]  /*1560*/  CS2R R30, SRZ ;  /* 0x00000000001e7805 */ /* 0x000fc4000001ff00 */
[----:B------:R-:W-:Y:S02]  /*1570*/  CS2R R32, SRZ ;  /* 0x0000000000207805 */ /* 0x000fe4000001ff00 */
[----:B------:R-:W-:Y:S02]  /*1580*/  CS2R R34, SRZ ;  /* 0x0000000000227805 */ /* 0x000fe4000001ff00 */
[----:B------:R-:W-:Y:S02]  /*1590*/  CS2R R36, SRZ ;  /* 0x0000000000247805 */ /* 0x000fe4000001ff00 */
[----:B------:R-:W-:Y:S01]  /*15a0*/  CS2R R38, SRZ ;  /* 0x0000000000267805 */ /* 0x000fe2000001ff00 */
[----:B------:R-:W-:Y:S01]  /*15b0*/  UMOV UR5, URZ ;  /* 0x0000003f00057c82 */ /* 0x000fe20008000000 */
[----:B------:R-:W-:-:S05]  /*15c0*/  UMOV UR10, URZ ;  /* 0x0000003f000a7c82 */ /* 0x000fca0008000000 */
.L_x_49:
[----:B----4-:R-:W-:Y:S01]  /*15d0*/  BAR.SYNC.DEFER_BLOCKING 0x0 ;  /* 0x0000000000007b1d */ /* 0x010fe20000010000 */
[----:B------:R-:W-:Y:S01]  /*15e0*/  ULEA UR33, UR5, UR16, 0x3 ;  /* 0x0000001005217291 */ /* 0x000fe2000f8e183f */
[----:B------:R-:W-:Y:S01]  /*15f0*/  @!P2 IMAD.MOV.U32 R3, RZ, RZ, 0x2000 ;  /* 0x00002000ff03a424 */ /* 0x000fe200078e00ff */
[----:B------:R-:W-:Y:S01]  /*1600*/  ELECT P1, URZ, PT ;  /* 0x00000000003f782f */ /* 0x000fe20003820000 */
[----:B------:R-:W-:Y:S01]  /*1610*/  IMAD.U32 R2, RZ, RZ, UR4 ;  /* 0x00000004ff027e24 */ /* 0x000fe2000f8e00ff */
[----:B------:R-:W-:Y:S02]  /*1620*/  ULEA UR8, UR5, UR16, 0xc ;  /* 0x0000001005087291 */ /* 0x000fe4000f8e603f */
[----:B------:R-:W-:Y:S02]  /*1630*/  ISETP.LT.U32.AND P1, PT, R6, 0x20, P1 ;  /* 0x000000200600780c */ /* 0x000fe40000f21070 */
[----:B------:R-:W-:Y:S02]  /*1640*/  ELECT P0, URZ, PT ;  /* 0x00000000003f782f */ /* 0x000fe40003800000 */
[----:B------:R-:W-:Y:S01]  /*1650*/  SHF.L.U32 R2, R2, 0x1f, RZ ;  /* 0x0000001f02027819 */ /* 0x000fe200000006ff */
[----:B--2---:R-:W-:Y:S01]  /*1660*/  UIADD3 UR12, UR8, 0x4000, URZ ;  /* 0x00004000080c7890 */ /* 0x004fe2000fffe03f */
[----:B------:R-:W-:Y:S01]  /*1670*/  ISETP.LT.U32.AND P0, PT, R6, 0x20, P0 ;  /* 0x000000200600780c */ /* 0x000fe20000701070 */
[----:B------:R-:W-:Y:S01]  /*1680*/  UMOV UR14, UR10 ;  /* 0x0000000a000e7c82 */ /* 0x000fe20008000000 */
[----:B------:R-:W-:-:S02]  /*1690*/  USHF.L.U32 UR17, UR32, 0x5, URZ ;  /* 0x0000000520117899 */ /* 0x000fc4000800063f */
[----:B------:R-:W-:Y:S02]  /*16a0*/  USHF.R.U32.HI UR20, URZ, 0x4, UR8 ;  /* 0x000000043f147899 */ /* 0x000fe40008011608 */
[----:B------:R-:W-:Y:S01]  /*16b0*/  ULOP3.LUT UR17, UR17, 0x80, URZ, 0xc0, !UPT ;  /* 0x0000008011117892 */ /* 0x000fe2000f8ec03f */
[----:B------:R-:W-:Y:S01]  /*16c0*/  VOTEU.ANY UP0, P1 ;  /* 0x00000000003f7886 */ /* 0x000fe20000800100 */
[----:B------:R-:W-:Y:S02]  /*16d0*/  VOTEU.ANY UP2, P1 ;  /* 0x00000000003f7886 */ /* 0x000fe40000840100 */
[----:B------:R-:W-:Y:S01]  /*16e0*/  ULEA.HI UR17, UR12, UR17, URZ, 0x1c ;  /* 0x000000110c117291 */ /* 0x000fe2000f8fe03f */
[----:B------:R1:W-:Y:S01]  /*16f0*/  @!P2 SYNCS.ARRIVE.TRANS64 RZ, [UR33+0x8000], R3 ;  /* 0x00800003ffffa9a7 */ /* 0x0003e20008000021 */
[----:B------:R2:W-:Y:S06]  /*1700*/  MEMBAR.ALL.CTA ;  /* 0x0000000000007992 */ /* 0x0005ec0000008000 */
[----:B--2---:R-:W2:Y:S01]  /*1710*/  FENCE.VIEW.ASYNC.S ;  /* 0x00000000000073c6 */ /* 0x004ea20000000000 */
[----:B------:R-:W-:Y:S01]  /*1720*/  @UP0 UIADD3 UR9, UR33, 0x8000, URZ ;  /* 0x0000800021090890 */ /* 0x000fe2000fffe03f */
[----:B------:R-:W-:Y:S01]  /*1730*/  @UP0 UMOV UR6, UR24 ;  /* 0x0000001800060c82 */ /* 0x000fe20008000000 */
[----:B------:R-:W-:Y:S01]  /*1740*/  @UP0 UMOV UR7, UR25 ;  /* 0x0000001900070c82 */ /* 0x000fe20008000000 */
[----:B--2---:R-:W-:Y:S01]  /*1750*/  VOTEU.ANY UP1, P0 ;  /* 0x00000000003f7886 */ /* 0x004fe20000020100 */
[----:B------:R-:W-:Y:S01]  /*1760*/  VOTEU.ANY UP3, P0 ;  /* 0x00000000003f7886 */ /* 0x000fe20000060100 */
[----:B------:R-:W-:-:S02]  /*1770*/  ULOP3.LUT UR17, UR17, 0x3fff, URZ, 0xc0, !UPT ;  /* 0x00003fff11117892 */ /* 0x000fc4000f8ec03f */
[----:B------:R-:W-:Y:S02]  /*1780*/  USGXT.U32 UR20, UR20, 0xe ;  /* 0x0000000e1414789a */ /* 0x000fe40008000000 */
[----:B------:R-:W-:Y:S01]  /*1790*/  @UP1 UIADD3 UR13, UR33, 0x8000, URZ ;  /* 0x00008000210d1890 */ /* 0x000fe2000fffe03f */
[----:B------:R-:W-:Y:S01]  /*17a0*/  @UP1 UMOV UR18, UR26 ;  /* 0x0000001a00121c82 */ /* 0x000fe20008000000 */
[----:B------:R-:W-:Y:S01]  /*17b0*/  @UP1 UMOV UR19, UR27 ;  /* 0x0000001b00131c82 */ /* 0x000fe20008000000 */
[----:B------:R-:W-:Y:S01]  /*17c0*/  UMOV UR21, 0x80000020 ;  /* 0x8000002000157882 */ /* 0x000fe20000000000 */
[----:B------:R-:W-:Y:S01]  /*17d0*/  UMOV UR22, UR17 ;  /* 0x0000001100167c82 */ /* 0x000fe20008000000 */
[----:B------:R-:W-:Y:S01]  /*17e0*/  UMOV UR23, 0x80000020 ;  /* 0x8000002000177882 */ /* 0x000fe20000000000 */
[----:B------:R-:W-:Y:S06]  /*17f0*/  BAR.SYNC.DEFER_BLOCKING 0x0 ;  /* 0x0000000000007b1d */ /* 0x000fec0000010000 */
[----:B------:R1:W-:Y:S02]  /*1800*/  @UP2 UTMALDG.2D [UR8], [UR6] ;  /* 0x00000008060025b4 */ /* 0x0003e40008008000 */
[----:B------:R-:W-:Y:S06]  /*1810*/  BAR.SYNC.DEFER_BLOCKING 0x0 ;  /* 0x0000000000007b1d */ /* 0x000fec0000010000 */
[----:B------:R1:W-:Y:S02]  /*1820*/  @UP3 UTMALDG.2D [UR12], [UR18] ;  /* 0x0000000c120035b4 */ /* 0x0003e40008008000 */
[----:B------:R-:W-:Y:S06]  /*1830*/  BAR.SYNC.DEFER_BLOCKING 0x0 ;  /* 0x0000000000007b1d */ /* 0x000fec0000010000 */
[----:B------:R-:W2:Y:S02]  /*1840*/  SYNCS.PHASECHK.TRANS64.TRYWAIT P0, [UR33+0x8000], R2 ;  /* 0x00800002ff0075a7 */ /* 0x000ea40008000161 */
[----:B-12---:R-:W-:Y:S05]  /*1850*/  @!P0 BRA `(.L_x_48) ;  /* 0x0000000400108947 */ /* 0x006fea0003800000 */
.L_x_50:
[----:B------:R-:W-:Y:S02]  /*1860*/  WARPGROUP.DEPBAR.LE gsb0, 0x0 ;  /* 0x00008000000079c5 */ /* 0x000fe40000010000 */
[----:B------:R-:W-:Y:S01]  /*1870*/  WARPGROUP.ARRIVE ;  /* 0x00000000000079c5 */ /* 0x000fe20000000000 */
[----:B------:R-:W-:Y:S01]  /*1880*/  UIADD3 UR10, UR10, 0x20, URZ ;  /* 0x000000200a0a7890 */ /* 0x000fe2000fffe03f */
[----:B------:R-:W-:Y:S01]  /*1890*/  UMOV UR6, UR20 ;  /* 0x0000001400067c82 */ /* 0x000fe20008000000 */
[----:B------:R-:W-:Y:S01]  /*18a0*/  UMOV UR7, URZ ;  /* 0x0000003f00077c82 */ /* 0x000fe20008000000 */
[----:B------:R-:W-:Y:S02]  /*18b0*/  UIADD3 UR5, UR5, 0x1, URZ ;  /* 0x0000000105057890 */ /* 0x000fe4000fffe03f */
[----:B------:R-:W-:Y:S01]  /*18c0*/  HGMMA.64x32x16.F32 R24, gdesc[UR20], R24 ;  /* 0x00600000141879f0 */ /* 0x000fe20008700818 */
[----:B------:R-:W-:Y:S01]  /*18d0*/  UMOV UR22, 0xfffffffe ;  /* 0xfffffffe00167882 */ /* 0x000fe20000000000 */
[----:B------:R-:W-:Y:S01]  /*18e0*/  UMOV UR23, 0x7fffffdf ;  /* 0x7fffffdf00177882 */ /* 0x000fe20000000000 */
[----:B---3--:R-:W-:Y:S01]  /*18f0*/  ISETP.LE.AND P0, PT, R4, UR10, PT ;  /* 0x0000000a04007c0c */ /* 0x008fe2000bf03270 */
[----:B------:R-:W-:-:S02]  /*1900*/  UIADD3.64 UR20, UR6, -UR22, URZ ;  /* 0x8000001606147297 */ /* 0x000fc4000fffe03f */
[----:B------:R-:W-:Y:S01]  /*1910*/  UISETP.NE.U32.AND UP0, UPT, UR5, 0x4, UPT ;  /* 0x000000040500788c */ /* 0x000fe2000bf05070 */
[----:B------:R-:W-:Y:S01]  /*1920*/  UMOV UR6, UR17 ;  /* 0x0000001100067c82 */ /* 0x000fe20008000000 */
[----:B------:R-:W-:Y:S02]  /*1930*/  UMOV UR7, URZ ;  /* 0x0000003f00077c82 */ /* 0x000fe40008000000 */
[----:B------:R-:W-:Y:S02]  /*1940*/  USEL UR5, UR5, URZ, UP0 ;  /* 0x0000003f05057287 */ /* 0x000fe40008000000 */
[----:B------:R-:W-:Y:S02]  /*1950*/  UIADD3.64 UR22, UR6, -UR22, URZ ;  /* 0x8000001606167297 */ /* 0x000fe4000fffe03f */
[----:B------:R-:W-:-:S04]  /*1960*/  USEL UR6, URZ, 0x1, UP0 ;  /* 0x000000013f067887 */ /* 0x000fc80008000000 */
[----:B------:R-:W-:-:S03]  /*1970*/  ULOP3.LUT UR4, UR4, UR6, URZ, 0x3c, !UPT ;  /* 0x0000000604047292 */ /* 0x000fc6000f8e3c3f */
[----:B------:R-:W-:Y:S01]  /*1980*/  HGMMA.64x32x16.F32 R24, gdesc[UR20], R24, gsb0 ;  /* 0x00600000141879f0 */ /* 0x000fe20008000818 */
[----:B------:R-:W-:Y:S08]  /*1990*/  @!P0 BRA `(.L_x_49) ;  /* 0xfffffffc000c8947 */ /* 0x000ff0000383ffff */
.L_x_47:
[----:B------:R-:W-:Y:S02]  /*19a0*/  WARPGROUP.DEPBAR.LE gsb0, 0x0 ;  /* 0x00008000000079c5 */ /* 0x000fe40000010000 */
[----:B----4-:R-:W-:Y:S01]  /*19b0*/  BAR.SYNC.DEFER_BLOCKING 0x0 ;  /* 0x0000000000007b1d */ /* 0x010fe20000010000 */
[C---:B-1----:R-:W-:Y:S01]  /*19c0*/  IMAD.SHL.U32 R2, R0.reuse, 0x40, RZ ;  /* 0x0000004000027824 */ /* 0x042fe200078e00ff */
[----:B---3--:R-:W-:Y:S01]  /*19d0*/  SHF.R.U32.HI R4, RZ, 0x1, R0 ;  /* 0x00000001ff047819 */ /* 0x008fe20000011600 */
[----:B------:R-:W-:Y:S01]  /*19e0*/  IMAD.SHL.U32 R3, R0, 0x10, RZ ;  /* 0x0000001000037824 */ /* 0x000fe200078e00ff */
[----:B------:R-:W-:Y:S02]  /*19f0*/  F2FP.F16.F32.PACK_AB R24, R25, R24 ;  /* 0x000000181918723e */ /* 0x000fe400000000ff */
[----:B------:R-:W-:Y:S02]  /*1a00*/  ELECT P0, URZ, PT ;  /* 0x00000000003f782f */ /* 0x000fe40003800000 */
[----:B------:R-:W-:Y:S01]  /*1a10*/  LOP3.LUT R2, R2, 0x1800, RZ, 0xc0, !PT ;  /* 0x0000180002027812 */ /* 0x000fe200078ec0ff */
[----:B------:R-:W-:Y:S01]  /*1a20*/  UMOV UR17, UR15 ;  /* 0x0000000f00117c82 */ /* 0x000fe20008000000 */
[----:B------:R-:W-:Y:S01]  /*1a30*/  LOP3.LUT R5, R4, 0x40, RZ, 0xc0, !PT ;  /* 0x0000004004057812 */ /* 0x000fe200078ec0ff */
[----:B------:R-:W-:Y:S01]  /*1a40*/  UMOV UR18, UR11 ;  /* 0x0000000b00127c82 */ /* 0x000fe20008000000 */
[----:B------:R-:W-:-:S02]  /*1a50*/  LOP3.LUT R2, R2, 0x70, R3, 0xf8, !PT ;  /* 0x0000007002027812 */ /* 0x000fc400078ef803 */
[----:B------:R-:W-:Y:S01]  /*1a60*/  LOP3.LUT R5, R5, 0x10, R0, 0xf8, !PT ;  /* 0x0000001005057812 */ /* 0x000fe200078ef800 */
[----:B------:R-:W-:Y:S01]  /*1a70*/  IMAD.SHL.U32 R0, R0, 0x80, RZ ;  /* 0x0000008000007824 */ /* 0x000fe200078e00ff */
[----:B------:R-:W-:Y:S02]  /*1a80*/  F2FP.F16.F32.PACK_AB R25, R27, R26 ;  /* 0x0000001a1b19723e */ /* 0x000fe400000000ff */
[----:B------:R-:W-:Y:S02]  /*1a90*/  LOP3.LUT R5, R2, R5, RZ, 0x3c, !PT ;  /* 0x0000000502057212 */ /* 0x000fe400078e3cff */
[----:B------:R-:W-:Y:S02]  /*1aa0*/  F2FP.F16.F32.PACK_AB R32, R33, R32 ;  /* 0x000000202120723e */ /* 0x000fe400000000ff */
[----:B------:R-:W-:Y:S02]  /*1ab0*/  LOP3.LUT R0, R5, 0x780, R0, 0xf8, !PT ;  /* 0x0000078005007812 */ /* 0x000fe400078ef800 */
[----:B------:R-:W-:Y:S01]  /*1ac0*/  F2FP.F16.F32.PACK_AB R26, R29, R28 ;  /* 0x0000001c1d1a723e */ /* 0x000fe200000000ff */
[----:B------:R-:W1:Y:S02]  /*1ad0*/  @!P2 SYNCS.CCTL.IV [UR16+0x8000] ;  /* 0x00800000ff00a9b1 */ /* 0x000e640008000010 */
[----:B-1----:R-:W-:Y:S01]  /*1ae0*/  BAR.SYNC.DEFER_BLOCKING 0x0 ;  /* 0x0000000000007b1d */ /* 0x002fe20000010000 */
[C---:B------:R-:W-:Y:S01]  /*1af0*/  LOP3.LUT R2, R0.reuse, 0x20, RZ, 0x3c, !PT ;  /* 0x0000002000027812 */ /* 0x040fe200078e3cff */
[----:B------:R-:W-:Y:S01]  /*1b00*/  VIADD R0, R0, UR16 ;  /* 0x0000001000007c36 */ /* 0x000fe20008000000 */
[----:B------:R-:W-:-:S02]  /*1b10*/  F2FP.F16.F32.PACK_AB R27, R31, R30 ;  /* 0x0000001e1f1b723e */ /* 0x000fc400000000ff */
[----:B------:R-:W-:Y:S01]  /*1b20*/  F2FP.F16.F32.PACK_AB R33, R35, R34 ;  /* 0x000000222321723e */ /* 0x000fe200000000ff */
[----:B------:R-:W-:Y:S01]  /*1b30*/  VIADD R2, R2, UR16 ;  /* 0x0000001002027c36 */ /* 0x000fe20008000000 */
[----:B------:R-:W-:Y:S02]  /*1b40*/  F2FP.F16.F32.PACK_AB R34, R37, R36 ;  /* 0x000000242522723e */ /* 0x000fe400000000ff */
[----:B------:R-:W-:Y:S02]  /*1b50*/  F2FP.F16.F32.PACK_AB R35, R39, R38 ;  /* 0x000000262723723e */ /* 0x000fe400000000ff */
[----:B------:R-:W-:Y:S01]  /*1b60*/  ISETP.LT.U32.AND P0, PT, R6, 0x20, P0 ;  /* 0x000000200600780c */ /* 0x000fe20000701070 */
[----:B------:R-:W1:Y:S02]  /*1b70*/  @!P2 SYNCS.CCTL.IV [UR16+0x8008] ;  /* 0x00800800ff00a9b1 */ /* 0x000e640008000010 */
[----:B-1----:R-:W-:Y:S10]  /*1b80*/  BAR.SYNC.DEFER_BLOCKING 0x0 ;  /* 0x0000000000007b1d */ /* 0x002ff40000010000 */
[----:B------:R-:W-:Y:S01]  /*1b90*/  VOTEU.ANY UP0, P0 ;  /* 0x00000000003f7886 */ /* 0x000fe20000000100 */
[----:B------:R-:W-:-:S04]  /*1ba0*/  VOTEU.ANY UP1, P0 ;  /* 0x00000000003f7886 */ /* 0x000fc80000020100 */
[----:B--2---:R-:W-:Y:S01]  /*1bb0*/  @UP0 UMOV UR6, UR28 ;  /* 0x0000001c00060c82 */ /* 0x004fe20008000000 */
[----:B------:R-:W-:Y:S01]  /*1bc0*/  @UP0 UMOV UR7, UR29 ;  /* 0x0000001d00070c82 */ /* 0x000fe20008000000 */
[----:B------:R-:W1:Y:S02]  /*1bd0*/  @!P2 SYNCS.CCTL.IV [UR16+0x8010] ;  /* 0x00801000ff00a9b1 */ /* 0x000e640008000010 */
[----:B-1----:R-:W-:Y:S06]  /*1be0*/  BAR.SYNC.DEFER_BLOCKING 0x0 ;  /* 0x0000000000007b1d */ /* 0x002fec0000010000 */
[----:B------:R-:W1:Y:S02]  /*1bf0*/  @!P2 SYNCS.CCTL.IV [UR16+0x8018] ;  /* 0x00801800ff00a9b1 */ /* 0x000e640008000010 */
[----:B-1----:R-:W-:Y:S04]  /*1c00*/  STSM.16.M88.4 [R0], R24 ;  /* 0x0000001800007844 */ /* 0x002fe80000000200 */
[----:B------:R-:W-:Y:S01]  /*1c10*/  STSM.16.M88.4 [R2], R32 ;  /* 0x0000002002007844 */ /* 0x000fe20000000200 */
[----:B------:R1:W-:Y:S06]  /*1c20*/  MEMBAR.ALL.CTA ;  /* 0x0000000000007992 */ /* 0x0003ec0000008000 */
[----:B-1----:R-:W1:Y:S02]  /*1c30*/  FENCE.VIEW.ASYNC.S ;  /* 0x00000000000073c6 */ /* 0x002e640000000000 */
[----:B-1----:R-:W-:Y:S06]  /*1c40*/  BAR.SYNC.DEFER_BLOCKING 0x0 ;  /* 0x0000000000007b1d */ /* 0x002fec0000010000 */
[----:B------:R1:W-:Y:S01]  /*1c50*/  @UP1 UTMASTG.2D [UR16], [UR6] ;  /* 0x00000010060013b5 */ /* 0x0003e20008008000 */
[----:B------:R0:W-:Y:S01]  /*1c60*/  UTMACMDFLUSH ;  /* 0x00000000000079b7 */ /* 0x0001e20000000000 */
[----:B------:R-:W-:-:S04]  /*1c70*/  DEPBAR.LE SB0, 0x0 ;  /* 0x000080000000791a */ /* 0x000fc80000000000 */
[----:B------:R-:W-:Y:S06]  /*1c80*/  BAR.SYNC.DEFER_BLOCKING 0x0 ;  /* 0x0000000000007b1d */ /* 0x000fec0000010000 */
[----:B-1----:R-:W-:Y:S05]  /*1c90*/  EXIT ;  /* 0x000000000000794d */ /* 0x002fea0003800000 */
.L_x_48:
[----:B------:R-:W1:Y:S02]  /*1ca0*/  SYNCS.PHASECHK.TRANS64.TRYWAIT P0, [UR33+0x8000], R2 ;  /* 0x00800002ff0075a7 */ /* 0x000e640008000161 */
[----:B-1----:R-:W-:Y:S05]  /*1cb0*/  @!P0 BRA `(.L_x_48) ;  /* 0xfffffffc00f88947 */ /* 0x002fea000383ffff */
[----:B------:R-:W-:Y:S05]  /*1cc0*/  BRA `(.L_x_50) ;  /* 0xfffffff800e47947 */ /* 0x000fea000383ffff */
.L_x_51:
[----:B------:R-:W-:-:S00]  /*1cd0*/  BRA `(.L_x_51) ;  /* 0xfffffffc00fc7947 */ /* 0x000fc0000383ffff */
[----:B------:R-:W-:-:S00]  /*1ce0*/  NOP ;  /* 0x0000000000007918 */ /* 0x000fc00000000000 */
        /* <DEDUP_REMOVED lines=9> */
.L_x_52:


//--------------------- .nv.shared.gluon_wgmma    --------------------------
	.section	.nv.shared.gluon_wgmma,"aw",@nobits
	.sectionflags	@""
	.align	16
	.zero		1024


//--------------------- .nv.shared.reserved.0     --------------------------
	.section	.nv.shared.reserved.0,"aw",@nobits
	.weak		__nv_reservedSMEM_offset_0_alias
	.size		__nv_reservedSMEM_offset_0_alias, 0, 0
	.other		__nv_reservedSMEM_offset_0_alias,@"STO_CUDA_RESERVED_SHARED STV_DEFAULT"
__nv_reservedSMEM_offset_0_alias:
	.zero		0


//--------------------- .nv.constant0.gluon_wgmma --------------------------
	.section	.nv.constant0.gluon_wgmma,"a",@progbits
	.sectionflags	@""
	.align	4
.nv.constant0.gluon_wgmma:
	.zero		608


//--------------------- SYMBOLS --------------------------

	.type		.nv.reservedSmem.offset0,@object
	.size		.nv.reservedSmem.offset0,0x4
